	.target	sm_90a

	.elftype	@"ET_EXEC"


//--------------------- .note.nv.tkinfo           --------------------------
	.section	.note.nv.tkinfo,"",@"SHT_NOTE"
	.sectionflags	@"SHF_NOTE_NV_TKINFO"
	.tkinfo
        /*0018*/ 	.word	0x00000002
        /*0030*/ 	.string	""
        /*0030*/ 	.string	"ptxas"
        /*0030*/ 	.string	"Cuda compilation tools, release 13.0, V13.0.88"
        /*0030*/ 	.string	"Build cuda_13.0.r13.0/compiler.36424714_0"
        /*0030*/ 	.string	"-arch sm_90a -m 64 "



//--------------------- .note.nv.cuinfo           --------------------------
	.section	.note.nv.cuinfo,"",@"SHT_NOTE"
	.sectionflags	@"SHF_NOTE_NV_CUINFO"
        /*0018*/ 	.short	0x0002
        /*001a*/ 	.short	0x005a
        /*001c*/ 	.short	0x0082
	.zero		2


//--------------------- .nv.info                  --------------------------
	.section	.nv.info,"",@"SHT_CUDA_INFO"
	.align	4


	//----- nvinfo : EIATTR_REGCOUNT
	.align		4
        /*0000*/ 	.byte	0x04, 0x2f
        /*0002*/ 	.short	(.L_12 - .L_11)
	.align		4
.L_11:
        /*0004*/ 	.word	index@(_ZN7cutlass13device_kernelINS_4gemm6kernel13GemmUniversalIN4cute5tupleIJiiiiEEENS1_10collective13CollectiveMmaINS1_37MainloopSm90TmaGmmaWarpSpecializedFP8ILi90ENS5_IJNS4_1CILi2EEENSA_ILi1EEESC_EEENS1_32KernelTmaWarpSpecializedPingpongEEENS5_IJNSA_ILi64EEENSA_ILi16EEENSA_ILi32EEEEEENS_12float_e4m3_tENS5_IJlSC_lEEESK_SL_NS4_8TiledMMAINS4_8MMA_AtomIJNS4_4SM904GMMA30MMA_64x16x32_F32E4M3E4M3_SS_TNILNSP_7ScaleInE1ELSR_1EEEEEENS4_6LayoutINS5_IJSC_SC_SC_EEENS5_IJNSA_ILi0EEESW_SW_EEEEENS5_IJNS4_10UnderscoreESZ_SZ_EEEEENS4_13SM90_TMA_LOADENS4_14ComposedLayoutINS4_7SwizzleILi1ELi4ELi3EEENS4_18smem_ptr_flag_bitsILi8EEENSU_INS5_IJNSA_ILi8EEESI_EEENS5_IJSI_SC_EEEEEEEvNS4_8identityENS4_23SM90_TMA_LOAD_MULTICASTES1C_vS1D_EENS_8epilogue10collective6detail29Sm90TmaWarpSpecializedAdapterINS1H_15DefaultEpilogueISK_SL_SL_NS1G_6thread17LinearCombinationISK_Li1EffLNS1L_9ScaleType4KindE0ELNS_15FloatRoundStyleE2ESK_EENS1_15EpilogueDefaultEEEEEvvEEEEvNT_6ParamsE)
        /*0008*/ 	.word	0x000000a8


	//----- nvinfo : EIATTR_FRAME_SIZE
	.align		4
.L_12:
        /*000c*/ 	.byte	0x04, 0x11
        /*000e*/ 	.short	(.L_14 - .L_13)
	.align		4
.L_13:
        /*0010*/ 	.word	index@(_ZN7cutlass13device_kernelINS_4gemm6kernel13GemmUniversalIN4cute5tupleIJiiiiEEENS1_10collective13CollectiveMmaINS1_37MainloopSm90TmaGmmaWarpSpecializedFP8ILi90ENS5_IJNS4_1CILi2EEENSA_ILi1EEESC_EEENS1_32KernelTmaWarpSpecializedPingpongEEENS5_IJNSA_ILi64EEENSA_ILi16EEENSA_ILi32EEEEEENS_12float_e4m3_tENS5_IJlSC_lEEESK_SL_NS4_8TiledMMAINS4_8MMA_AtomIJNS4_4SM904GMMA30MMA_64x16x32_F32E4M3E4M3_SS_TNILNSP_7ScaleInE1ELSR_1EEEEEENS4_6LayoutINS5_IJSC_SC_SC_EEENS5_IJNSA_ILi0EEESW_SW_EEEEENS5_IJNS4_10UnderscoreESZ_SZ_EEEEENS4_13SM90_TMA_LOADENS4_14ComposedLayoutINS4_7SwizzleILi1ELi4ELi3EEENS4_18smem_ptr_flag_bitsILi8EEENSU_INS5_IJNSA_ILi8EEESI_EEENS5_IJSI_SC_EEEEEEEvNS4_8identityENS4_23SM90_TMA_LOAD_MULTICASTES1C_vS1D_EENS_8epilogue10collective6detail29Sm90TmaWarpSpecializedAdapterINS1H_15DefaultEpilogueISK_SL_SL_NS1G_6thread17LinearCombinationISK_Li1EffLNS1L_9ScaleType4KindE0ELNS_15FloatRoundStyleE2ESK_EENS1_15EpilogueDefaultEEEEEvvEEEEvNT_6ParamsE)
        /*0014*/ 	.word	0x00000000


	//----- nvinfo : EIATTR_MIN_STACK_SIZE
	.align		4
.L_14:
        /*0018*/ 	.byte	0x04, 0x12
        /*001a*/ 	.short	(.L_16 - .L_15)
	.align		4
.L_15:
        /*001c*/ 	.word	index@(_ZN7cutlass13device_kernelINS_4gemm6kernel13GemmUniversalIN4cute5tupleIJiiiiEEENS1_10collective13CollectiveMmaINS1_37MainloopSm90TmaGmmaWarpSpecializedFP8ILi90ENS5_IJNS4_1CILi2EEENSA_ILi1EEESC_EEENS1_32KernelTmaWarpSpecializedPingpongEEENS5_IJNSA_ILi64EEENSA_ILi16EEENSA_ILi32EEEEEENS_12float_e4m3_tENS5_IJlSC_lEEESK_SL_NS4_8TiledMMAINS4_8MMA_AtomIJNS4_4SM904GMMA30MMA_64x16x32_F32E4M3E4M3_SS_TNILNSP_7ScaleInE1ELSR_1EEEEEENS4_6LayoutINS5_IJSC_SC_SC_EEENS5_IJNSA_ILi0EEESW_SW_EEEEENS5_IJNS4_10UnderscoreESZ_SZ_EEEEENS4_13SM90_TMA_LOADENS4_14ComposedLayoutINS4_7SwizzleILi1ELi4ELi3EEENS4_18smem_ptr_flag_bitsILi8EEENSU_INS5_IJNSA_ILi8EEESI_EEENS5_IJSI_SC_EEEEEEEvNS4_8identityENS4_23SM90_TMA_LOAD_MULTICASTES1C_vS1D_EENS_8epilogue10collective6detail29Sm90TmaWarpSpecializedAdapterINS1H_15DefaultEpilogueISK_SL_SL_NS1G_6thread17LinearCombinationISK_Li1EffLNS1L_9ScaleType4KindE0ELNS_15FloatRoundStyleE2ESK_EENS1_15EpilogueDefaultEEEEEvvEEEEvNT_6ParamsE)
        /*0020*/ 	.word	0x00000000
.L_16:


//--------------------- .nv.compat                --------------------------
	.section	.nv.compat,"",@"SHT_CUDA_COMPAT_INFO"
	.align	4
        /*0000*/ 	.byte	0x02, 0x09, 0x01, 0x00, 0x02, 0x02, 0x04, 0x00, 0x02, 0x05, 0x05, 0x00, 0x03, 0x07, 0x01, 0x01
        /*0010*/ 	.byte	0x02, 0x03, 0x01, 0x00, 0x02, 0x06, 0x01, 0x00, 0x04, 0x0b, 0x08, 0x00, 0x00, 0x00, 0x00, 0x00
        /*0020*/ 	.byte	0x00, 0x00, 0x00, 0x00


//--------------------- .nv.info._ZN7cutlass13device_kernelINS_4gemm6kernel13GemmUniversalIN4cute5tupleIJiiiiEEENS1_10collective13CollectiveMmaINS1_37MainloopSm90TmaGmmaWarpSpecializedFP8ILi90ENS5_IJNS4_1CILi2EEENSA_ILi1EEESC_EEENS1_32KernelTmaWarpSpecializedPingpongEEENS5_IJNSA_ILi64EEENSA_ILi16EEENSA_ILi32EEEEEENS_12float_e4m3_tENS5_IJlSC_lEEESK_SL_NS4_8TiledMMAINS4_8MMA_AtomIJNS4_4SM904GMMA30MMA_64x16x32_F32E4M3E4M3_SS_TNILNSP_7ScaleInE1ELSR_1EEEEEENS4_6LayoutINS5_IJSC_SC_SC_EEENS5_IJNSA_ILi0EEESW_SW_EEEEENS5_IJNS4_10UnderscoreESZ_SZ_EEEEENS4_13SM90_TMA_LOADENS4_14ComposedLayoutINS4_7SwizzleILi1ELi4ELi3EEENS4_18smem_ptr_flag_bitsILi8EEENSU_INS5_IJNSA_ILi8EEESI_EEENS5_IJSI_SC_EEEEEEEvNS4_8identityENS4_23SM90_TMA_LOAD_MULTICASTES1C_vS1D_EENS_8epilogue10collective6detail29Sm90TmaWarpSpecializedAdapterINS1H_15DefaultEpilogueISK_SL_SL_NS1G_6thread17LinearCombinationISK_Li1EffLNS1L_9ScaleType4KindE0ELNS_15FloatRoundStyleE2ESK_EENS1_15EpilogueDefaultEEEEEvvEEEEvNT_6ParamsE --------------------------
	.section	.nv.info._ZN7cutlass13device_kernelINS_4gemm6kernel13GemmUniversalIN4cute5tupleIJiiiiEEENS1_10collective13CollectiveMmaINS1_37MainloopSm90TmaGmmaWarpSpecializedFP8ILi90ENS5_IJNS4_1CILi2EEENSA_ILi1EEESC_EEENS1_32KernelTmaWarpSpecializedPingpongEEENS5_IJNSA_ILi64EEENSA_ILi16EEENSA_ILi32EEEEEENS_12float_e4m3_tENS5_IJlSC_lEEESK_SL_NS4_8TiledMMAINS4_8MMA_AtomIJNS4_4SM904GMMA30MMA_64x16x32_F32E4M3E4M3_SS_TNILNSP_7ScaleInE1ELSR_1EEEEEENS4_6LayoutINS5_IJSC_SC_SC_EEENS5_IJNSA_ILi0EEESW_SW_EEEEENS5_IJNS4_10UnderscoreESZ_SZ_EEEEENS4_13SM90_TMA_LOADENS4_14ComposedLayoutINS4_7SwizzleILi1ELi4ELi3EEENS4_18smem_ptr_flag_bitsILi8EEENSU_INS5_IJNSA_ILi8EEESI_EEENS5_IJSI_SC_EEEEEEEvNS4_8identityENS4_23SM90_TMA_LOAD_MULTICASTES1C_vS1D_EENS_8epilogue10collective6detail29Sm90TmaWarpSpecializedAdapterINS1H_15DefaultEpilogueISK_SL_SL_NS1G_6thread17LinearCombinationISK_Li1EffLNS1L_9ScaleType4KindE0ELNS_15FloatRoundStyleE2ESK_EENS1_15EpilogueDefaultEEEEEvvEEEEvNT_6ParamsE,"",@"SHT_CUDA_INFO"
	.sectionflags	@""
	.align	4


	//----- nvinfo : EIATTR_CUDA_API_VERSION
	.align		4
        /*0000*/ 	.byte	0x04, 0x37
        /*0002*/ 	.short	(.L_18 - .L_17)
.L_17:
        /*0004*/ 	.word	0x00000082


	//----- nvinfo : EIATTR_KPARAM_INFO
	.align		4
.L_18:
        /*0008*/ 	.byte	0x04, 0x17
        /*000a*/ 	.short	(.L_20 - .L_19)
.L_19:
        /*000c*/ 	.word	0x00000000
        /*0010*/ 	.short	0x0000
        /*0012*/ 	.short	0x0070
        /*0014*/ 	.byte	0x00, 0xf0, 0x01, 0x10


	//----- nvinfo : EIATTR_SPARSE_MMA_MASK
	.align		4
.L_20:
        /*0018*/ 	.byte	0x03, 0x50
        /*001a*/ 	.short	0x0000


	//----- nvinfo : EIATTR_MAXREG_COUNT
	.align		4
        /*001c*/ 	.byte	0x03, 0x1b
        /*001e*/ 	.short	0x00a8


	//----- nvinfo : EIATTR_NUM_BARRIERS
	.align		4
        /*0020*/ 	.byte	0x02, 0x4c
        /*0022*/ 	.byte	0x01
	.zero		1


	//----- nvinfo : EIATTR_MERCURY_ISA_VERSION
	.align		4
        /*0024*/ 	.byte	0x03, 0x5f
        /*0026*/ 	.short	0x0101


	//----- nvinfo : EIATTR_INT_WARP_WIDE_INSTR_OFFSETS
	.align		4
        /*0028*/ 	.byte	0x04, 0x31
        /*002a*/ 	.short	(.L_22 - .L_21)


	//   ....[0]....
.L_21:
        /*002c*/ 	.word	0x00000ff0


	//   ....[1]....
        /*0030*/ 	.word	0x00001020


	//   ....[2]....
        /*0034*/ 	.word	0x00001030


	//   ....[3]....
        /*0038*/ 	.word	0x000011a0


	//   ....[4]....
        /*003c*/ 	.word	0x000011c0


	//   ....[5]....
        /*0040*/ 	.word	0x000011d0


	//   ....[6]....
        /*0044*/ 	.word	0x00001290


	//   ....[7]....
        /*0048*/ 	.word	0x000012b0


	//----- nvinfo : EIATTR_COOP_GROUP_MASK_REGIDS
	.align		4
.L_22:
        /*004c*/ 	.byte	0x04, 0x29
        /*004e*/ 	.short	(.L_24 - .L_23)


	//   ....[0]....
.L_23:
        /*0050*/ 	.word	0xffffffff


	//   ....[1]....
        /*0054*/ 	.word	0xffffffff


	//   ....[2]....
        /*0058*/ 	.word	0xffffffff


	//   ....[3]....
        /*005c*/ 	.word	0xffffffff


	//   ....[4]....
        /*0060*/ 	.word	0xffffffff


	//   ....[5]....
        /*0064*/ 	.word	0xffffffff


	//   ....[6]....
        /*0068*/ 	.word	0xffffffff


	//----- nvinfo : EIATTR_COOP_GROUP_INSTR_OFFSETS
	.align		4
.L_24:
        /*006c*/ 	.byte	0x04, 0x28
        /*006e*/ 	.short	(.L_26 - .L_25)


	//   ....[0]....
.L_25:
        /*0070*/ 	.word	0x00000060


	//   ....[1]....
        /*0074*/ 	.word	0x00000070


	//   ....[2]....
        /*0078*/ 	.word	0x00000130


	//   ....[3]....
        /*007c*/ 	.word	0x00000dd0


	//   ....[4]....
        /*0080*/ 	.word	0x00000e10


	//   ....[5]....
        /*0084*/ 	.word	0x00000ea0


	//   ....[6]....
        /*0088*/ 	.word	0x00001430


	//----- nvinfo : EIATTR_REG_RECONFIG
	.align		4
.L_26:
        /*008c*/ 	.byte	0x01, 0x54
	.zero		2


	//----- nvinfo : EIATTR_MBARRIER_INSTR_OFFSETS
	.align		4
        /*0090*/ 	.byte	0x04, 0x39
        /*0092*/ 	.short	(.L_28 - .L_27)


	//   ....[0]....
.L_27:
        /*0094*/ 	.word	0x00000270
        /*0098*/ 	.word	0x000000ff
        /*009c*/ 	.word	0x00000000
        /*00a0*/ 	.short	0x0100
        /*00a2*/ 	.byte	0x08
	.zero		1


	//   ....[1]....
        /*00a4*/ 	.word	0x00000280
        /*00a8*/ 	.word	0x000000ff
        /*00ac*/ 	.word	0x000002d0
        /*00b0*/ 	.short	0x0100
        /*00b2*/ 	.byte	0x08
	.zero		1


	//   ....[2]....
        /*00b4*/ 	.word	0x00000290
        /*00b8*/ 	.word	0x000000ff
        /*00bc*/ 	.word	0x00000008
        /*00c0*/ 	.short	0x0100
        /*00c2*/ 	.byte	0x08
	.zero		1


	//   ....[3]....
        /*00c4*/ 	.word	0x000002a0
        /*00c8*/ 	.word	0x000000ff
        /*00cc*/ 	.word	0x000002d8
        /*00d0*/ 	.short	0x0100
        /*00d2*/ 	.byte	0x08
	.zero		1


	//   ....[4]....
        /*00d4*/ 	.word	0x000002b0
        /*00d8*/ 	.word	0x000000ff
        /*00dc*/ 	.word	0x00000010
        /*00e0*/ 	.short	0x0100
        /*00e2*/ 	.byte	0x08
	.zero		1


	//   ....[5]....
        /*00e4*/ 	.word	0x000002c0
        /*00e8*/ 	.word	0x000000ff
        /*00ec*/ 	.word	0x000002e0
        /*00f0*/ 	.short	0x0100
        /*00f2*/ 	.byte	0x08
	.zero		1


	//   ....[6]....
        /*00f4*/ 	.word	0x000002d0
        /*00f8*/ 	.word	0x000000ff
        /*00fc*/ 	.word	0x00000018
        /*0100*/ 	.short	0x0100
        /*0102*/ 	.byte	0x08
	.zero		1


	//   ....[7]....
        /*0104*/ 	.word	0x000002e0
        /*0108*/ 	.word	0x000000ff
        /*010c*/ 	.word	0x000002e8
        /*0110*/ 	.short	0x0100
        /*0112*/ 	.byte	0x08
	.zero		1


	//   ....[8]....
        /*0114*/ 	.word	0x000002f0
        /*0118*/ 	.word	0x000000ff
        /*011c*/ 	.word	0x00000020
        /*0120*/ 	.short	0x0100
        /*0122*/ 	.byte	0x08
	.zero		1


	//   ....[9]....
        /*0124*/ 	.word	0x00000300
        /*0128*/ 	.word	0x000000ff
        /*012c*/ 	.word	0x000002f0
        /*0130*/ 	.short	0x0100
        /*0132*/ 	.byte	0x08
	.zero		1


	//   ....[10]....
        /*0134*/ 	.word	0x00000310
        /*0138*/ 	.word	0x000000ff
        /*013c*/ 	.word	0x00000028
        /*0140*/ 	.short	0x0100
        /*0142*/ 	.byte	0x08
	.zero		1


	//   ....[11]....
        /*0144*/ 	.word	0x00000320
        /*0148*/ 	.word	0x000000ff
        /*014c*/ 	.word	0x000002f8
        /*0150*/ 	.short	0x0100
        /*0152*/ 	.byte	0x08
	.zero		1


	//   ....[12]....
        /*0154*/ 	.word	0x00000330
        /*0158*/ 	.word	0x000000ff
        /*015c*/ 	.word	0x00000030
        /*0160*/ 	.short	0x0100
        /*0162*/ 	.byte	0x08
	.zero		1


	//   ....[13]....
        /*0164*/ 	.word	0x00000340
        /*0168*/ 	.word	0x000000ff
        /*016c*/ 	.word	0x00000300
        /*0170*/ 	.short	0x0100
        /*0172*/ 	.byte	0x08
	.zero		1


	//   ....[14]....
        /*0174*/ 	.word	0x00000350
        /*0178*/ 	.word	0x000000ff
        /*017c*/ 	.word	0x00000038
        /*0180*/ 	.short	0x0100
        /*0182*/ 	.byte	0x08
	.zero		1


	//   ....[15]....
        /*0184*/ 	.word	0x00000360
        /*0188*/ 	.word	0x000000ff
        /*018c*/ 	.word	0x00000308
        /*0190*/ 	.short	0x0100
        /*0192*/ 	.byte	0x08
	.zero		1


	//   ....[16]....
        /*0194*/ 	.word	0x00000370
        /*0198*/ 	.word	0x000000ff
        /*019c*/ 	.word	0x00000040
        /*01a0*/ 	.short	0x0100
        /*01a2*/ 	.byte	0x08
	.zero		1


	//   ....[17]....
        /*01a4*/ 	.word	0x00000380
        /*01a8*/ 	.word	0x000000ff
        /*01ac*/ 	.word	0x00000310
        /*01b0*/ 	.short	0x0100
        /*01b2*/ 	.byte	0x08
	.zero		1


	//   ....[18]....
        /*01b4*/ 	.word	0x00000390
        /*01b8*/ 	.word	0x000000ff
        /*01bc*/ 	.word	0x00000048
        /*01c0*/ 	.short	0x0100
        /*01c2*/ 	.byte	0x08
	.zero		1


	//   ....[19]....
        /*01c4*/ 	.word	0x000003a0
        /*01c8*/ 	.word	0x000000ff
        /*01cc*/ 	.word	0x00000318
        /*01d0*/ 	.short	0x0100
        /*01d2*/ 	.byte	0x08
	.zero		1


	//   ....[20]....
        /*01d4*/ 	.word	0x000003b0
        /*01d8*/ 	.word	0x000000ff
        /*01dc*/ 	.word	0x00000050
        /*01e0*/ 	.short	0x0100
        /*01e2*/ 	.byte	0x08
	.zero		1


	//   ....[21]....
        /*01e4*/ 	.word	0x000003c0
        /*01e8*/ 	.word	0x000000ff
        /*01ec*/ 	.word	0x00000320
        /*01f0*/ 	.short	0x0100
        /*01f2*/ 	.byte	0x08
	.zero		1


	//   ....[22]....
        /*01f4*/ 	.word	0x000003d0
        /*01f8*/ 	.word	0x000000ff
        /*01fc*/ 	.word	0x00000058
        /*0200*/ 	.short	0x0100
        /*0202*/ 	.byte	0x08
	.zero		1


	//   ....[23]....
        /*0204*/ 	.word	0x000003e0
        /*0208*/ 	.word	0x000000ff
        /*020c*/ 	.word	0x00000328
        /*0210*/ 	.short	0x0100
        /*0212*/ 	.byte	0x08
	.zero		1


	//   ....[24]....
        /*0214*/ 	.word	0x000003f0
        /*0218*/ 	.word	0x000000ff
        /*021c*/ 	.word	0x00000060
        /*0220*/ 	.short	0x0100
        /*0222*/ 	.byte	0x08
	.zero		1


	//   ....[25]....
        /*0224*/ 	.word	0x00000400
        /*0228*/ 	.word	0x000000ff
        /*022c*/ 	.word	0x00000330
        /*0230*/ 	.short	0x0100
        /*0232*/ 	.byte	0x08
	.zero		1


	//   ....[26]....
        /*0234*/ 	.word	0x00000410
        /*0238*/ 	.word	0x000000ff
        /*023c*/ 	.word	0x00000068
        /*0240*/ 	.short	0x0100
        /*0242*/ 	.byte	0x08
	.zero		1


	//   ....[27]....
        /*0244*/ 	.word	0x00000420
        /*0248*/ 	.word	0x000000ff
        /*024c*/ 	.word	0x00000338
        /*0250*/ 	.short	0x0100
        /*0252*/ 	.byte	0x08
	.zero		1


	//   ....[28]....
        /*0254*/ 	.word	0x00000430
        /*0258*/ 	.word	0x000000ff
        /*025c*/ 	.word	0x00000070
        /*0260*/ 	.short	0x0100
        /*0262*/ 	.byte	0x08
	.zero		1


	//   ....[29]....
        /*0264*/ 	.word	0x00000440
        /*0268*/ 	.word	0x000000ff
        /*026c*/ 	.word	0x00000340
        /*0270*/ 	.short	0x0100
        /*0272*/ 	.byte	0x08
	.zero		1


	//   ....[30]....
        /*0274*/ 	.word	0x00000450
        /*0278*/ 	.word	0x000000ff
        /*027c*/ 	.word	0x00000078
        /*0280*/ 	.short	0x0100
        /*0282*/ 	.byte	0x08
	.zero		1


	//   ....[31]....
        /*0284*/ 	.word	0x00000460
        /*0288*/ 	.word	0x000000ff
        /*028c*/ 	.word	0x00000348
        /*0290*/ 	.short	0x0100
        /*0292*/ 	.byte	0x08
	.zero		1


	//   ....[32]....
        /*0294*/ 	.word	0x00000470
        /*0298*/ 	.word	0x000000ff
        /*029c*/ 	.word	0x00000080
        /*02a0*/ 	.short	0x0100
        /*02a2*/ 	.byte	0x08
	.zero		1


	//   ....[33]....
        /*02a4*/ 	.word	0x00000480
        /*02a8*/ 	.word	0x000000ff
        /*02ac*/ 	.word	0x00000350
        /*02b0*/ 	.short	0x0100
        /*02b2*/ 	.byte	0x08
	.zero		1


	//   ....[34]....
        /*02b4*/ 	.word	0x00000490
        /*02b8*/ 	.word	0x000000ff
        /*02bc*/ 	.word	0x00000088
        /*02c0*/ 	.short	0x0100
        /*02c2*/ 	.byte	0x08
	.zero		1


	//   ....[35]....
        /*02c4*/ 	.word	0x000004a0
        /*02c8*/ 	.word	0x000000ff
        /*02cc*/ 	.word	0x00000358
        /*02d0*/ 	.short	0x0100
        /*02d2*/ 	.byte	0x08
	.zero		1


	//   ....[36]....
        /*02d4*/ 	.word	0x000004b0
        /*02d8*/ 	.word	0x000000ff
        /*02dc*/ 	.word	0x00000090
        /*02e0*/ 	.short	0x0100
        /*02e2*/ 	.byte	0x08
	.zero		1


	//   ....[37]....
        /*02e4*/ 	.word	0x000004c0
        /*02e8*/ 	.word	0x000000ff
        /*02ec*/ 	.word	0x00000360
        /*02f0*/ 	.short	0x0100
        /*02f2*/ 	.byte	0x08
	.zero		1


	//   ....[38]....
        /*02f4*/ 	.word	0x000004d0
        /*02f8*/ 	.word	0x000000ff
        /*02fc*/ 	.word	0x00000098
        /*0300*/ 	.short	0x0100
        /*0302*/ 	.byte	0x08
	.zero		1


	//   ....[39]....
        /*0304*/ 	.word	0x000004e0
        /*0308*/ 	.word	0x000000ff
        /*030c*/ 	.word	0x00000368
        /*0310*/ 	.short	0x0100
        /*0312*/ 	.byte	0x08
	.zero		1


	//   ....[40]....
        /*0314*/ 	.word	0x000004f0
        /*0318*/ 	.word	0x000000ff
        /*031c*/ 	.word	0x000000a0
        /*0320*/ 	.short	0x0100
        /*0322*/ 	.byte	0x08
	.zero		1


	//   ....[41]....
        /*0324*/ 	.word	0x00000500
        /*0328*/ 	.word	0x000000ff
        /*032c*/ 	.word	0x00000370
        /*0330*/ 	.short	0x0100
        /*0332*/ 	.byte	0x08
	.zero		1


	//   ....[42]....
        /*0334*/ 	.word	0x00000510
        /*0338*/ 	.word	0x000000ff
        /*033c*/ 	.word	0x000000a8
        /*0340*/ 	.short	0x0100
        /*0342*/ 	.byte	0x08
	.zero		1


	//   ....[43]....
        /*0344*/ 	.word	0x00000520
        /*0348*/ 	.word	0x000000ff
        /*034c*/ 	.word	0x00000378
        /*0350*/ 	.short	0x0100
        /*0352*/ 	.byte	0x08
	.zero		1


	//   ....[44]....
        /*0354*/ 	.word	0x00000530
        /*0358*/ 	.word	0x000000ff
        /*035c*/ 	.word	0x000000b0
        /*0360*/ 	.short	0x0100
        /*0362*/ 	.byte	0x08
	.zero		1


	//   ....[45]....
        /*0364*/ 	.word	0x00000540
        /*0368*/ 	.word	0x000000ff
        /*036c*/ 	.word	0x00000380
        /*0370*/ 	.short	0x0100
        /*0372*/ 	.byte	0x08
	.zero		1


	//   ....[46]....
        /*0374*/ 	.word	0x00000550
        /*0378*/ 	.word	0x000000ff
        /*037c*/ 	.word	0x000000b8
        /*0380*/ 	.short	0x0100
        /*0382*/ 	.byte	0x08
	.zero		1


	//   ....[47]....
        /*0384*/ 	.word	0x00000560
        /*0388*/ 	.word	0x000000ff
        /*038c*/ 	.word	0x00000388
        /*0390*/ 	.short	0x0100
        /*0392*/ 	.byte	0x08
	.zero		1


	//   ....[48]....
        /*0394*/ 	.word	0x00000570
        /*0398*/ 	.word	0x000000ff
        /*039c*/ 	.word	0x000000c0
        /*03a0*/ 	.short	0x0100
        /*03a2*/ 	.byte	0x08
	.zero		1


	//   ....[49]....
        /*03a4*/ 	.word	0x00000580
        /*03a8*/ 	.word	0x000000ff
        /*03ac*/ 	.word	0x00000390
        /*03b0*/ 	.short	0x0100
        /*03b2*/ 	.byte	0x08
	.zero		1


	//   ....[50]....
        /*03b4*/ 	.word	0x00000590
        /*03b8*/ 	.word	0x000000ff
        /*03bc*/ 	.word	0x000000c8
        /*03c0*/ 	.short	0x0100
        /*03c2*/ 	.byte	0x08
	.zero		1


	//   ....[51]....
        /*03c4*/ 	.word	0x000005a0
        /*03c8*/ 	.word	0x000000ff
        /*03cc*/ 	.word	0x00000398
        /*03d0*/ 	.short	0x0100
        /*03d2*/ 	.byte	0x08
	.zero		1


	//   ....[52]....
        /*03d4*/ 	.word	0x000005b0
        /*03d8*/ 	.word	0x000000ff
        /*03dc*/ 	.word	0x000000d0
        /*03e0*/ 	.short	0x0100
        /*03e2*/ 	.byte	0x08
	.zero		1


	//   ....[53]....
        /*03e4*/ 	.word	0x000005c0
        /*03e8*/ 	.word	0x000000ff
        /*03ec*/ 	.word	0x000003a0
        /*03f0*/ 	.short	0x0100
        /*03f2*/ 	.byte	0x08
	.zero		1


	//   ....[54]....
        /*03f4*/ 	.word	0x000005d0
        /*03f8*/ 	.word	0x000000ff
        /*03fc*/ 	.word	0x000000d8
        /*0400*/ 	.short	0x0100
        /*0402*/ 	.byte	0x08
	.zero		1


	//   ....[55]....
        /*0404*/ 	.word	0x000005e0
        /*0408*/ 	.word	0x000000ff
        /*040c*/ 	.word	0x000003a8
        /*0410*/ 	.short	0x0100
        /*0412*/ 	.byte	0x08
	.zero		1


	//   ....[56]....
        /*0414*/ 	.word	0x000005f0
        /*0418*/ 	.word	0x000000ff
        /*041c*/ 	.word	0x000000e0
        /*0420*/ 	.short	0x0100
        /*0422*/ 	.byte	0x08
	.zero		1


	//   ....[57]....
        /*0424*/ 	.word	0x00000600
        /*0428*/ 	.word	0x000000ff
        /*042c*/ 	.word	0x000003b0
        /*0430*/ 	.short	0x0100
        /*0432*/ 	.byte	0x08
	.zero		1


	//   ....[58]....
        /*0434*/ 	.word	0x00000610
        /*0438*/ 	.word	0x000000ff
        /*043c*/ 	.word	0x000000e8
        /*0440*/ 	.short	0x0100
        /*0442*/ 	.byte	0x08
	.zero		1


	//   ....[59]....
        /*0444*/ 	.word	0x00000620
        /*0448*/ 	.word	0x000000ff
        /*044c*/ 	.word	0x000003b8
        /*0450*/ 	.short	0x0100
        /*0452*/ 	.byte	0x08
	.zero		1


	//   ....[60]....
        /*0454*/ 	.word	0x00000630
        /*0458*/ 	.word	0x000000ff
        /*045c*/ 	.word	0x000000f0
        /*0460*/ 	.short	0x0100
        /*0462*/ 	.byte	0x08
	.zero		1


	//   ....[61]....
        /*0464*/ 	.word	0x00000640
        /*0468*/ 	.word	0x000000ff
        /*046c*/ 	.word	0x000003c0
        /*0470*/ 	.short	0x0100
        /*0472*/ 	.byte	0x08
	.zero		1


	//   ....[62]....
        /*0474*/ 	.word	0x00000650
        /*0478*/ 	.word	0x000000ff
        /*047c*/ 	.word	0x000000f8
        /*0480*/ 	.short	0x0100
        /*0482*/ 	.byte	0x08
	.zero		1


	//   ....[63]....
        /*0484*/ 	.word	0x00000660
        /*0488*/ 	.word	0x000000ff
        /*048c*/ 	.word	0x000003c8
        /*0490*/ 	.short	0x0100
        /*0492*/ 	.byte	0x08
	.zero		1


	//   ....[64]....
        /*0494*/ 	.word	0x00000670
        /*0498*/ 	.word	0x000000ff
        /*049c*/ 	.word	0x00000100
        /*04a0*/ 	.short	0x0100
        /*04a2*/ 	.byte	0x08
	.zero		1


	//   ....[65]....
        /*04a4*/ 	.word	0x00000680
        /*04a8*/ 	.word	0x000000ff
        /*04ac*/ 	.word	0x000003d0
        /*04b0*/ 	.short	0x0100
        /*04b2*/ 	.byte	0x08
	.zero		1


	//   ....[66]....
        /*04b4*/ 	.word	0x00000690
        /*04b8*/ 	.word	0x000000ff
        /*04bc*/ 	.word	0x00000108
        /*04c0*/ 	.short	0x0100
        /*04c2*/ 	.byte	0x08
	.zero		1


	//   ....[67]....
        /*04c4*/ 	.word	0x000006a0
        /*04c8*/ 	.word	0x000000ff
        /*04cc*/ 	.word	0x000003d8
        /*04d0*/ 	.short	0x0100
        /*04d2*/ 	.byte	0x08
	.zero		1


	//   ....[68]....
        /*04d4*/ 	.word	0x000006b0
        /*04d8*/ 	.word	0x000000ff
        /*04dc*/ 	.word	0x00000110
        /*04e0*/ 	.short	0x0100
        /*04e2*/ 	.byte	0x08
	.zero		1


	//   ....[69]....
        /*04e4*/ 	.word	0x000006c0
        /*04e8*/ 	.word	0x000000ff
        /*04ec*/ 	.word	0x000003e0
        /*04f0*/ 	.short	0x0100
        /*04f2*/ 	.byte	0x08
	.zero		1


	//   ....[70]....
        /*04f4*/ 	.word	0x000006d0
        /*04f8*/ 	.word	0x000000ff
        /*04fc*/ 	.word	0x00000118
        /*0500*/ 	.short	0x0100
        /*0502*/ 	.byte	0x08
	.zero		1


	//   ....[71]....
        /*0504*/ 	.word	0x000006e0
        /*0508*/ 	.word	0x000000ff
        /*050c*/ 	.word	0x000003e8
        /*0510*/ 	.short	0x0100
        /*0512*/ 	.byte	0x08
	.zero		1


	//   ....[72]....
        /*0514*/ 	.word	0x000006f0
        /*0518*/ 	.word	0x000000ff
        /*051c*/ 	.word	0x00000120
        /*0520*/ 	.short	0x0100
        /*0522*/ 	.byte	0x08
	.zero		1


	//   ....[73]....
        /*0524*/ 	.word	0x00000700
        /*0528*/ 	.word	0x000000ff
        /*052c*/ 	.word	0x000003f0
        /*0530*/ 	.short	0x0100
        /*0532*/ 	.byte	0x08
	.zero		1


	//   ....[74]....
        /*0534*/ 	.word	0x00000710
        /*0538*/ 	.word	0x000000ff
        /*053c*/ 	.word	0x00000128
        /*0540*/ 	.short	0x0100
        /*0542*/ 	.byte	0x08
	.zero		1


	//   ....[75]....
        /*0544*/ 	.word	0x00000720
        /*0548*/ 	.word	0x000000ff
        /*054c*/ 	.word	0x000003f8
        /*0550*/ 	.short	0x0100
        /*0552*/ 	.byte	0x08
	.zero		1


	//   ....[76]....
        /*0554*/ 	.word	0x00000730
        /*0558*/ 	.word	0x000000ff
        /*055c*/ 	.word	0x00000130
        /*0560*/ 	.short	0x0100
        /*0562*/ 	.byte	0x08
	.zero		1


	//   ....[77]....
        /*0564*/ 	.word	0x00000740
        /*0568*/ 	.word	0x000000ff
        /*056c*/ 	.word	0x00000400
        /*0570*/ 	.short	0x0100
        /*0572*/ 	.byte	0x08
	.zero		1


	//   ....[78]....
        /*0574*/ 	.word	0x00000750
        /*0578*/ 	.word	0x000000ff
        /*057c*/ 	.word	0x00000138
        /*0580*/ 	.short	0x0100
        /*0582*/ 	.byte	0x08
	.zero		1


	//   ....[79]....
        /*0584*/ 	.word	0x00000760
        /*0588*/ 	.word	0x000000ff
        /*058c*/ 	.word	0x00000408
        /*0590*/ 	.short	0x0100
        /*0592*/ 	.byte	0x08
	.zero		1


	//   ....[80]....
        /*0594*/ 	.word	0x00000770
        /*0598*/ 	.word	0x000000ff
        /*059c*/ 	.word	0x00000140
        /*05a0*/ 	.short	0x0100
        /*05a2*/ 	.byte	0x08
	.zero		1


	//   ....[81]....
        /*05a4*/ 	.word	0x00000780
        /*05a8*/ 	.word	0x000000ff
        /*05ac*/ 	.word	0x00000410
        /*05b0*/ 	.short	0x0100
        /*05b2*/ 	.byte	0x08
	.zero		1


	//   ....[82]....
        /*05b4*/ 	.word	0x00000790
        /*05b8*/ 	.word	0x000000ff
        /*05bc*/ 	.word	0x00000148
        /*05c0*/ 	.short	0x0100
        /*05c2*/ 	.byte	0x08
	.zero		1


	//   ....[83]....
        /*05c4*/ 	.word	0x000007a0
        /*05c8*/ 	.word	0x000000ff
        /*05cc*/ 	.word	0x00000418
        /*05d0*/ 	.short	0x0100
        /*05d2*/ 	.byte	0x08
	.zero		1


	//   ....[84]....
        /*05d4*/ 	.word	0x000007b0
        /*05d8*/ 	.word	0x000000ff
        /*05dc*/ 	.word	0x00000150
        /*05e0*/ 	.short	0x0100
        /*05e2*/ 	.byte	0x08
	.zero		1


	//   ....[85]....
        /*05e4*/ 	.word	0x000007c0
        /*05e8*/ 	.word	0x000000ff
        /*05ec*/ 	.word	0x00000420
        /*05f0*/ 	.short	0x0100
        /*05f2*/ 	.byte	0x08
	.zero		1


	//   ....[86]....
        /*05f4*/ 	.word	0x000007d0
        /*05f8*/ 	.word	0x000000ff
        /*05fc*/ 	.word	0x00000158
        /*0600*/ 	.short	0x0100
        /*0602*/ 	.byte	0x08
	.zero		1


	//   ....[87]....
        /*0604*/ 	.word	0x000007e0
        /*0608*/ 	.word	0x000000ff
        /*060c*/ 	.word	0x00000428
        /*0610*/ 	.short	0x0100
        /*0612*/ 	.byte	0x08
	.zero		1


	//   ....[88]....
        /*0614*/ 	.word	0x000007f0
        /*0618*/ 	.word	0x000000ff
        /*061c*/ 	.word	0x00000160
        /*0620*/ 	.short	0x0100
        /*0622*/ 	.byte	0x08
	.zero		1


	//   ....[89]....
        /*0624*/ 	.word	0x00000800
        /*0628*/ 	.word	0x000000ff
        /*062c*/ 	.word	0x00000430
        /*0630*/ 	.short	0x0100
        /*0632*/ 	.byte	0x08
	.zero		1


	//   ....[90]....
        /*0634*/ 	.word	0x00000810
        /*0638*/ 	.word	0x000000ff
        /*063c*/ 	.word	0x00000168
        /*0640*/ 	.short	0x0100
        /*0642*/ 	.byte	0x08
	.zero		1


	//   ....[91]....
        /*0644*/ 	.word	0x00000820
        /*0648*/ 	.word	0x000000ff
        /*064c*/ 	.word	0x00000438
        /*0650*/ 	.short	0x0100
        /*0652*/ 	.byte	0x08
	.zero		1


	//   ....[92]....
        /*0654*/ 	.word	0x00000830
        /*0658*/ 	.word	0x000000ff
        /*065c*/ 	.word	0x00000170
        /*0660*/ 	.short	0x0100
        /*0662*/ 	.byte	0x08
	.zero		1


	//   ....[93]....
        /*0664*/ 	.word	0x00000840
        /*0668*/ 	.word	0x000000ff
        /*066c*/ 	.word	0x00000440
        /*0670*/ 	.short	0x0100
        /*0672*/ 	.byte	0x08
	.zero		1


	//   ....[94]....
        /*0674*/ 	.word	0x00000850
        /*0678*/ 	.word	0x000000ff
        /*067c*/ 	.word	0x00000178
        /*0680*/ 	.short	0x0100
        /*0682*/ 	.byte	0x08
	.zero		1


	//   ....[95]....
        /*0684*/ 	.word	0x00000860
        /*0688*/ 	.word	0x000000ff
        /*068c*/ 	.word	0x00000448
        /*0690*/ 	.short	0x0100
        /*0692*/ 	.byte	0x08
	.zero		1


	//   ....[96]....
        /*0694*/ 	.word	0x00000870
        /*0698*/ 	.word	0x000000ff
        /*069c*/ 	.word	0x00000180
        /*06a0*/ 	.short	0x0100
        /*06a2*/ 	.byte	0x08
	.zero		1


	//   ....[97]....
        /*06a4*/ 	.word	0x00000880
        /*06a8*/ 	.word	0x000000ff
        /*06ac*/ 	.word	0x00000450
        /*06b0*/ 	.short	0x0100
        /*06b2*/ 	.byte	0x08
	.zero		1


	//   ....[98]....
        /*06b4*/ 	.word	0x00000890
        /*06b8*/ 	.word	0x000000ff
        /*06bc*/ 	.word	0x00000188
        /*06c0*/ 	.short	0x0100
        /*06c2*/ 	.byte	0x08
	.zero		1


	//   ....[99]....
        /*06c4*/ 	.word	0x000008a0
        /*06c8*/ 	.word	0x000000ff
        /*06cc*/ 	.word	0x00000458
        /*06d0*/ 	.short	0x0100
        /*06d2*/ 	.byte	0x08
	.zero		1


	//   ....[100]....
        /*06d4*/ 	.word	0x000008b0
        /*06d8*/ 	.word	0x000000ff
        /*06dc*/ 	.word	0x00000190
        /*06e0*/ 	.short	0x0100
        /*06e2*/ 	.byte	0x08
	.zero		1


	//   ....[101]....
        /*06e4*/ 	.word	0x000008c0
        /*06e8*/ 	.word	0x000000ff
        /*06ec*/ 	.word	0x00000460
        /*06f0*/ 	.short	0x0100
        /*06f2*/ 	.byte	0x08
	.zero		1


	//   ....[102]....
        /*06f4*/ 	.word	0x000008d0
        /*06f8*/ 	.word	0x000000ff
        /*06fc*/ 	.word	0x00000198
        /*0700*/ 	.short	0x0100
        /*0702*/ 	.byte	0x08
	.zero		1


	//   ....[103]....
        /*0704*/ 	.word	0x000008e0
        /*0708*/ 	.word	0x000000ff
        /*070c*/ 	.word	0x00000468
        /*0710*/ 	.short	0x0100
        /*0712*/ 	.byte	0x08
	.zero		1


	//   ....[104]....
        /*0714*/ 	.word	0x000008f0
        /*0718*/ 	.word	0x000000ff
        /*071c*/ 	.word	0x000001a0
        /*0720*/ 	.short	0x0100
        /*0722*/ 	.byte	0x08
	.zero		1


	//   ....[105]....
        /*0724*/ 	.word	0x00000900
        /*0728*/ 	.word	0x000000ff
        /*072c*/ 	.word	0x00000470
        /*0730*/ 	.short	0x0100
        /*0732*/ 	.byte	0x08
	.zero		1


	//   ....[106]....
        /*0734*/ 	.word	0x00000910
        /*0738*/ 	.word	0x000000ff
        /*073c*/ 	.word	0x000001a8
        /*0740*/ 	.short	0x0100
        /*0742*/ 	.byte	0x08
	.zero		1


	//   ....[107]....
        /*0744*/ 	.word	0x00000920
        /*0748*/ 	.word	0x000000ff
        /*074c*/ 	.word	0x00000478
        /*0750*/ 	.short	0x0100
        /*0752*/ 	.byte	0x08
	.zero		1


	//   ....[108]....
        /*0754*/ 	.word	0x00000930
        /*0758*/ 	.word	0x000000ff
        /*075c*/ 	.word	0x000001b0
        /*0760*/ 	.short	0x0100
        /*0762*/ 	.byte	0x08
	.zero		1


	//   ....[109]....
        /*0764*/ 	.word	0x00000940
        /*0768*/ 	.word	0x000000ff
        /*076c*/ 	.word	0x00000480
        /*0770*/ 	.short	0x0100
        /*0772*/ 	.byte	0x08
	.zero		1


	//   ....[110]....
        /*0774*/ 	.word	0x00000950
        /*0778*/ 	.word	0x000000ff
        /*077c*/ 	.word	0x000001b8
        /*0780*/ 	.short	0x0100
        /*0782*/ 	.byte	0x08
	.zero		1


	//   ....[111]....
        /*0784*/ 	.word	0x00000960
        /*0788*/ 	.word	0x000000ff
        /*078c*/ 	.word	0x00000488
        /*0790*/ 	.short	0x0100
        /*0792*/ 	.byte	0x08
	.zero		1


	//   ....[112]....
        /*0794*/ 	.word	0x00000970
        /*0798*/ 	.word	0x000000ff
        /*079c*/ 	.word	0x000001c0
        /*07a0*/ 	.short	0x0100
        /*07a2*/ 	.byte	0x08
	.zero		1


	//   ....[113]....
        /*07a4*/ 	.word	0x00000980
        /*07a8*/ 	.word	0x000000ff
        /*07ac*/ 	.word	0x00000490
        /*07b0*/ 	.short	0x0100
        /*07b2*/ 	.byte	0x08
	.zero		1


	//   ....[114]....
        /*07b4*/ 	.word	0x00000990
        /*07b8*/ 	.word	0x000000ff
        /*07bc*/ 	.word	0x000001c8
        /*07c0*/ 	.short	0x0100
        /*07c2*/ 	.byte	0x08
	.zero		1


	//   ....[115]....
        /*07c4*/ 	.word	0x000009a0
        /*07c8*/ 	.word	0x000000ff
        /*07cc*/ 	.word	0x00000498
        /*07d0*/ 	.short	0x0100
        /*07d2*/ 	.byte	0x08
	.zero		1


	//   ....[116]....
        /*07d4*/ 	.word	0x000009b0
        /*07d8*/ 	.word	0x000000ff
        /*07dc*/ 	.word	0x000001d0
        /*07e0*/ 	.short	0x0100
        /*07e2*/ 	.byte	0x08
	.zero		1


	//   ....[117]....
        /*07e4*/ 	.word	0x000009c0
        /*07e8*/ 	.word	0x000000ff
        /*07ec*/ 	.word	0x000004a0
        /*07f0*/ 	.short	0x0100
        /*07f2*/ 	.byte	0x08
	.zero		1


	//   ....[118]....
        /*07f4*/ 	.word	0x000009d0
        /*07f8*/ 	.word	0x000000ff
        /*07fc*/ 	.word	0x000001d8
        /*0800*/ 	.short	0x0100
        /*0802*/ 	.byte	0x08
	.zero		1


	//   ....[119]....
        /*0804*/ 	.word	0x000009e0
        /*0808*/ 	.word	0x000000ff
        /*080c*/ 	.word	0x000004a8
        /*0810*/ 	.short	0x0100
        /*0812*/ 	.byte	0x08
	.zero		1


	//   ....[120]....
        /*0814*/ 	.word	0x000009f0
        /*0818*/ 	.word	0x000000ff
        /*081c*/ 	.word	0x000001e0
        /*0820*/ 	.short	0x0100
        /*0822*/ 	.byte	0x08
	.zero		1


	//   ....[121]....
        /*0824*/ 	.word	0x00000a00
        /*0828*/ 	.word	0x000000ff
        /*082c*/ 	.word	0x000004b0
        /*0830*/ 	.short	0x0100
        /*0832*/ 	.byte	0x08
	.zero		1


	//   ....[122]....
        /*0834*/ 	.word	0x00000a10
        /*0838*/ 	.word	0x000000ff
        /*083c*/ 	.word	0x000001e8
        /*0840*/ 	.short	0x0100
        /*0842*/ 	.byte	0x08
	.zero		1


	//   ....[123]....
        /*0844*/ 	.word	0x00000a20
        /*0848*/ 	.word	0x000000ff
        /*084c*/ 	.word	0x000004b8
        /*0850*/ 	.short	0x0100
        /*0852*/ 	.byte	0x08
	.zero		1


	//   ....[124]....
        /*0854*/ 	.word	0x00000a30
        /*0858*/ 	.word	0x000000ff
        /*085c*/ 	.word	0x000001f0
        /*0860*/ 	.short	0x0100
        /*0862*/ 	.byte	0x08
	.zero		1


	//   ....[125]....
        /*0864*/ 	.word	0x00000a40
        /*0868*/ 	.word	0x000000ff
        /*086c*/ 	.word	0x000004c0
        /*0870*/ 	.short	0x0100
        /*0872*/ 	.byte	0x08
	.zero		1


	//   ....[126]....
        /*0874*/ 	.word	0x00000a50
        /*0878*/ 	.word	0x000000ff
        /*087c*/ 	.word	0x000001f8
        /*0880*/ 	.short	0x0100
        /*0882*/ 	.byte	0x08
	.zero		1


	//   ....[127]....
        /*0884*/ 	.word	0x00000a60
        /*0888*/ 	.word	0x000000ff
        /*088c*/ 	.word	0x000004c8
        /*0890*/ 	.short	0x0100
        /*0892*/ 	.byte	0x08
	.zero		1


	//   ....[128]....
        /*0894*/ 	.word	0x00000a70
        /*0898*/ 	.word	0x000000ff
        /*089c*/ 	.word	0x00000200
        /*08a0*/ 	.short	0x0100
        /*08a2*/ 	.byte	0x08
	.zero		1


	//   ....[129]....
        /*08a4*/ 	.word	0x00000a80
        /*08a8*/ 	.word	0x000000ff
        /*08ac*/ 	.word	0x000004d0
        /*08b0*/ 	.short	0x0100
        /*08b2*/ 	.byte	0x08
	.zero		1


	//   ....[130]....
        /*08b4*/ 	.word	0x00000a90
        /*08b8*/ 	.word	0x000000ff
        /*08bc*/ 	.word	0x00000208
        /*08c0*/ 	.short	0x0100
        /*08c2*/ 	.byte	0x08
	.zero		1


	//   ....[131]....
        /*08c4*/ 	.word	0x00000aa0
        /*08c8*/ 	.word	0x000000ff
        /*08cc*/ 	.word	0x000004d8
        /*08d0*/ 	.short	0x0100
        /*08d2*/ 	.byte	0x08
	.zero		1


	//   ....[132]....
        /*08d4*/ 	.word	0x00000ab0
        /*08d8*/ 	.word	0x000000ff
        /*08dc*/ 	.word	0x00000210
        /*08e0*/ 	.short	0x0100
        /*08e2*/ 	.byte	0x08
	.zero		1


	//   ....[133]....
        /*08e4*/ 	.word	0x00000ac0
        /*08e8*/ 	.word	0x000000ff
        /*08ec*/ 	.word	0x000004e0
        /*08f0*/ 	.short	0x0100
        /*08f2*/ 	.byte	0x08
	.zero		1


	//   ....[134]....
        /*08f4*/ 	.word	0x00000ad0
        /*08f8*/ 	.word	0x000000ff
        /*08fc*/ 	.word	0x00000218
        /*0900*/ 	.short	0x0100
        /*0902*/ 	.byte	0x08
	.zero		1


	//   ....[135]....
        /*0904*/ 	.word	0x00000ae0
        /*0908*/ 	.word	0x000000ff
        /*090c*/ 	.word	0x000004e8
        /*0910*/ 	.short	0x0100
        /*0912*/ 	.byte	0x08
	.zero		1


	//   ....[136]....
        /*0914*/ 	.word	0x00000af0
        /*0918*/ 	.word	0x000000ff
        /*091c*/ 	.word	0x00000220
        /*0920*/ 	.short	0x0100
        /*0922*/ 	.byte	0x08
	.zero		1


	//   ....[137]....
        /*0924*/ 	.word	0x00000b00
        /*0928*/ 	.word	0x000000ff
        /*092c*/ 	.word	0x000004f0
        /*0930*/ 	.short	0x0100
        /*0932*/ 	.byte	0x08
	.zero		1


	//   ....[138]....
        /*0934*/ 	.word	0x00000b10
        /*0938*/ 	.word	0x000000ff
        /*093c*/ 	.word	0x00000228
        /*0940*/ 	.short	0x0100
        /*0942*/ 	.byte	0x08
	.zero		1


	//   ....[139]....
        /*0944*/ 	.word	0x00000b20
        /*0948*/ 	.word	0x000000ff
        /*094c*/ 	.word	0x000004f8
        /*0950*/ 	.short	0x0100
        /*0952*/ 	.byte	0x08
	.zero		1


	//   ....[140]....
        /*0954*/ 	.word	0x00000b30
        /*0958*/ 	.word	0x000000ff
        /*095c*/ 	.word	0x00000230
        /*0960*/ 	.short	0x0100
        /*0962*/ 	.byte	0x08
	.zero		1


	//   ....[141]....
        /*0964*/ 	.word	0x00000b40
        /*0968*/ 	.word	0x000000ff
        /*096c*/ 	.word	0x00000500
        /*0970*/ 	.short	0x0100
        /*0972*/ 	.byte	0x08
	.zero		1


	//   ....[142]....
        /*0974*/ 	.word	0x00000b50
        /*0978*/ 	.word	0x000000ff
        /*097c*/ 	.word	0x00000238
        /*0980*/ 	.short	0x0100
        /*0982*/ 	.byte	0x08
	.zero		1


	//   ....[143]....
        /*0984*/ 	.word	0x00000b60
        /*0988*/ 	.word	0x000000ff
        /*098c*/ 	.word	0x00000508
        /*0990*/ 	.short	0x0100
        /*0992*/ 	.byte	0x08
	.zero		1


	//   ....[144]....
        /*0994*/ 	.word	0x00000b70
        /*0998*/ 	.word	0x000000ff
        /*099c*/ 	.word	0x00000240
        /*09a0*/ 	.short	0x0100
        /*09a2*/ 	.byte	0x08
	.zero		1


	//   ....[145]....
        /*09a4*/ 	.word	0x00000b80
        /*09a8*/ 	.word	0x000000ff
        /*09ac*/ 	.word	0x00000510
        /*09b0*/ 	.short	0x0100
        /*09b2*/ 	.byte	0x08
	.zero		1


	//   ....[146]....
        /*09b4*/ 	.word	0x00000b90
        /*09b8*/ 	.word	0x000000ff
        /*09bc*/ 	.word	0x00000248
        /*09c0*/ 	.short	0x0100
        /*09c2*/ 	.byte	0x08
	.zero		1


	//   ....[147]....
        /*09c4*/ 	.word	0x00000ba0
        /*09c8*/ 	.word	0x000000ff
        /*09cc*/ 	.word	0x00000518
        /*09d0*/ 	.short	0x0100
        /*09d2*/ 	.byte	0x08
	.zero		1


	//   ....[148]....
        /*09d4*/ 	.word	0x00000bb0
        /*09d8*/ 	.word	0x000000ff
        /*09dc*/ 	.word	0x00000250
        /*09e0*/ 	.short	0x0100
        /*09e2*/ 	.byte	0x08
	.zero		1


	//   ....[149]....
        /*09e4*/ 	.word	0x00000bc0
        /*09e8*/ 	.word	0x000000ff
        /*09ec*/ 	.word	0x00000520
        /*09f0*/ 	.short	0x0100
        /*09f2*/ 	.byte	0x08
	.zero		1


	//   ....[150]....
        /*09f4*/ 	.word	0x00000bd0
        /*09f8*/ 	.word	0x000000ff
        /*09fc*/ 	.word	0x00000258
        /*0a00*/ 	.short	0x0100
        /*0a02*/ 	.byte	0x08
	.zero		1


	//   ....[151]....
        /*0a04*/ 	.word	0x00000be0
        /*0a08*/ 	.word	0x000000ff
        /*0a0c*/ 	.word	0x00000528
        /*0a10*/ 	.short	0x0100
        /*0a12*/ 	.byte	0x08
	.zero		1


	//   ....[152]....
        /*0a14*/ 	.word	0x00000bf0
        /*0a18*/ 	.word	0x000000ff
        /*0a1c*/ 	.word	0x00000260
        /*0a20*/ 	.short	0x0100
        /*0a22*/ 	.byte	0x08
	.zero		1


	//   ....[153]....
        /*0a24*/ 	.word	0x00000c00
        /*0a28*/ 	.word	0x000000ff
        /*0a2c*/ 	.word	0x00000530
        /*0a30*/ 	.short	0x0100
        /*0a32*/ 	.byte	0x08
	.zero		1


	//   ....[154]....
        /*0a34*/ 	.word	0x00000c10
        /*0a38*/ 	.word	0x000000ff
        /*0a3c*/ 	.word	0x00000268
        /*0a40*/ 	.short	0x0100
        /*0a42*/ 	.byte	0x08
	.zero		1


	//   ....[155]....
        /*0a44*/ 	.word	0x00000c20
        /*0a48*/ 	.word	0x000000ff
        /*0a4c*/ 	.word	0x00000538
        /*0a50*/ 	.short	0x0100
        /*0a52*/ 	.byte	0x08
	.zero		1


	//   ....[156]....
        /*0a54*/ 	.word	0x00000c30
        /*0a58*/ 	.word	0x000000ff
        /*0a5c*/ 	.word	0x00000270
        /*0a60*/ 	.short	0x0100
        /*0a62*/ 	.byte	0x08
	.zero		1


	//   ....[157]....
        /*0a64*/ 	.word	0x00000c40
        /*0a68*/ 	.word	0x000000ff
        /*0a6c*/ 	.word	0x00000540
        /*0a70*/ 	.short	0x0100
        /*0a72*/ 	.byte	0x08
	.zero		1


	//   ....[158]....
        /*0a74*/ 	.word	0x00000c50
        /*0a78*/ 	.word	0x000000ff
        /*0a7c*/ 	.word	0x00000278
        /*0a80*/ 	.short	0x0100
        /*0a82*/ 	.byte	0x08
	.zero		1


	//   ....[159]....
        /*0a84*/ 	.word	0x00000c60
        /*0a88*/ 	.word	0x000000ff
        /*0a8c*/ 	.word	0x00000548
        /*0a90*/ 	.short	0x0100
        /*0a92*/ 	.byte	0x08
	.zero		1


	//   ....[160]....
        /*0a94*/ 	.word	0x00000c70
        /*0a98*/ 	.word	0x000000ff
        /*0a9c*/ 	.word	0x00000280
        /*0aa0*/ 	.short	0x0100
        /*0aa2*/ 	.byte	0x08
	.zero		1


	//   ....[161]....
        /*0aa4*/ 	.word	0x00000c80
        /*0aa8*/ 	.word	0x000000ff
        /*0aac*/ 	.word	0x00000550
        /*0ab0*/ 	.short	0x0100
        /*0ab2*/ 	.byte	0x08
	.zero		1


	//   ....[162]....
        /*0ab4*/ 	.word	0x00000c90
        /*0ab8*/ 	.word	0x000000ff
        /*0abc*/ 	.word	0x00000288
        /*0ac0*/ 	.short	0x0100
        /*0ac2*/ 	.byte	0x08
	.zero		1


	//   ....[163]....
        /*0ac4*/ 	.word	0x00000ca0
        /*0ac8*/ 	.word	0x000000ff
        /*0acc*/ 	.word	0x00000558
        /*0ad0*/ 	.short	0x0100
        /*0ad2*/ 	.byte	0x08
	.zero		1


	//   ....[164]....
        /*0ad4*/ 	.word	0x00000cb0
        /*0ad8*/ 	.word	0x000000ff
        /*0adc*/ 	.word	0x00000290
        /*0ae0*/ 	.short	0x0100
        /*0ae2*/ 	.byte	0x08
	.zero		1


	//   ....[165]....
        /*0ae4*/ 	.word	0x00000cc0
        /*0ae8*/ 	.word	0x000000ff
        /*0aec*/ 	.word	0x00000560
        /*0af0*/ 	.short	0x0100
        /*0af2*/ 	.byte	0x08
	.zero		1


	//   ....[166]....
        /*0af4*/ 	.word	0x00000cd0
        /*0af8*/ 	.word	0x000000ff
        /*0afc*/ 	.word	0x00000298
        /*0b00*/ 	.short	0x0100
        /*0b02*/ 	.byte	0x08
	.zero		1


	//   ....[167]....
        /*0b04*/ 	.word	0x00000ce0
        /*0b08*/ 	.word	0x000000ff
        /*0b0c*/ 	.word	0x00000568
        /*0b10*/ 	.short	0x0100
        /*0b12*/ 	.byte	0x08
	.zero		1


	//   ....[168]....
        /*0b14*/ 	.word	0x00000cf0
        /*0b18*/ 	.word	0x000000ff
        /*0b1c*/ 	.word	0x000002a0
        /*0b20*/ 	.short	0x0100
        /*0b22*/ 	.byte	0x08
	.zero		1


	//   ....[169]....
        /*0b24*/ 	.word	0x00000d00
        /*0b28*/ 	.word	0x000000ff
        /*0b2c*/ 	.word	0x00000570
        /*0b30*/ 	.short	0x0100
        /*0b32*/ 	.byte	0x08
	.zero		1


	//   ....[170]....
        /*0b34*/ 	.word	0x00000d10
        /*0b38*/ 	.word	0x000000ff
        /*0b3c*/ 	.word	0x000002a8
        /*0b40*/ 	.short	0x0100
        /*0b42*/ 	.byte	0x08
	.zero		1


	//   ....[171]....
        /*0b44*/ 	.word	0x00000d20
        /*0b48*/ 	.word	0x000000ff
        /*0b4c*/ 	.word	0x00000578
        /*0b50*/ 	.short	0x0100
        /*0b52*/ 	.byte	0x08
	.zero		1


	//   ....[172]....
        /*0b54*/ 	.word	0x00000d30
        /*0b58*/ 	.word	0x000000ff
        /*0b5c*/ 	.word	0x000002b0
        /*0b60*/ 	.short	0x0100
        /*0b62*/ 	.byte	0x08
	.zero		1


	//   ....[173]....
        /*0b64*/ 	.word	0x00000d40
        /*0b68*/ 	.word	0x000000ff
        /*0b6c*/ 	.word	0x00000580
        /*0b70*/ 	.short	0x0100
        /*0b72*/ 	.byte	0x08
	.zero		1


	//   ....[174]....
        /*0b74*/ 	.word	0x00000d50
        /*0b78*/ 	.word	0x000000ff
        /*0b7c*/ 	.word	0x000002b8
        /*0b80*/ 	.short	0x0100
        /*0b82*/ 	.byte	0x08
	.zero		1


	//   ....[175]....
        /*0b84*/ 	.word	0x00000d60
        /*0b88*/ 	.word	0x000000ff
        /*0b8c*/ 	.word	0x00000588
        /*0b90*/ 	.short	0x0100
        /*0b92*/ 	.byte	0x08
	.zero		1


	//   ....[176]....
        /*0b94*/ 	.word	0x00000d70
        /*0b98*/ 	.word	0x000000ff
        /*0b9c*/ 	.word	0x000002c0
        /*0ba0*/ 	.short	0x0100
        /*0ba2*/ 	.byte	0x08
	.zero		1


	//   ....[177]....
        /*0ba4*/ 	.word	0x00000d80
        /*0ba8*/ 	.word	0x000000ff
        /*0bac*/ 	.word	0x00000590
        /*0bb0*/ 	.short	0x0100
        /*0bb2*/ 	.byte	0x08
	.zero		1


	//   ....[178]....
        /*0bb4*/ 	.word	0x00000d90
        /*0bb8*/ 	.word	0x000000ff
        /*0bbc*/ 	.word	0x000002c8
        /*0bc0*/ 	.short	0x0100
        /*0bc2*/ 	.byte	0x08
	.zero		1


	//   ....[179]....
        /*0bc4*/ 	.word	0x00000da0
        /*0bc8*/ 	.word	0x000000ff
        /*0bcc*/ 	.word	0x00000598
        /*0bd0*/ 	.short	0x0100
        /*0bd2*/ 	.byte	0x08
	.zero		1


	//   ....[180]....
        /*0bd4*/ 	.word	0x00001300
        /*0bd8*/ 	.word	0x000000ff
        /*0bdc*/ 	.word	0x000005d0
        /*0be0*/ 	.short	0x0100
        /*0be2*/ 	.byte	0x08
	.zero		1


	//   ....[181]....
        /*0be4*/ 	.word	0x00001390
        /*0be8*/ 	.word	0x000000ff
        /*0bec*/ 	.word	0x000005d8
        /*0bf0*/ 	.short	0x0100
        /*0bf2*/ 	.byte	0x08
	.zero		1


	//   ....[182]....
        /*0bf4*/ 	.word	0x000013b0
        /*0bf8*/ 	.word	0x000000ff
        /*0bfc*/ 	.word	0x000005b0
        /*0c00*/ 	.short	0x0100
        /*0c02*/ 	.byte	0x09
	.zero		1


	//   ....[183]....
        /*0c04*/ 	.word	0x000013c0
        /*0c08*/ 	.word	0x000000ff
        /*0c0c*/ 	.word	0x000005b8
        /*0c10*/ 	.short	0x0100
        /*0c12*/ 	.byte	0x09
	.zero		1


	//   ....[184]....
        /*0c14*/ 	.word	0x000013d0
        /*0c18*/ 	.word	0x000000ff
        /*0c1c*/ 	.word	0x000005c0
        /*0c20*/ 	.short	0x0100
        /*0c22*/ 	.byte	0x09
	.zero		1


	//   ....[185]....
        /*0c24*/ 	.word	0x000013e0
        /*0c28*/ 	.word	0x000000ff
        /*0c2c*/ 	.word	0x000005c8
        /*0c30*/ 	.short	0x0100
        /*0c32*/ 	.byte	0x09
	.zero		1


	//   ....[186]....
        /*0c34*/ 	.word	0x00002240
        /*0c38*/ 	.word	0x000000ff
        /*0c3c*/ 	.word	0xfffffff8
        /*0c40*/ 	.short	0x010a
        /*0c42*/ 	.byte	0x16
	.zero		1


	//   ....[187]....
        /*0c44*/ 	.word	0x000023b0
        /*0c48*/ 	.word	0x000000ff
        /*0c4c*/ 	.word	0x00000000
        /*0c50*/ 	.short	0x010a
        /*0c52*/ 	.byte	0x06
	.zero		1


	//   ....[188]....
        /*0c54*/ 	.word	0x000023f0
        /*0c58*/ 	.word	0x000000ff
        /*0c5c*/ 	.word	0x00000000
        /*0c60*/ 	.short	0x010a
        /*0c62*/ 	.byte	0x06
	.zero		1


	//   ....[189]....
        /*0c64*/ 	.word	0x000026f0
        /*0c68*/ 	.word	0x000000ff
        /*0c6c*/ 	.word	0x00000000
        /*0c70*/ 	.short	0x010a
        /*0c72*/ 	.byte	0x09
	.zero		1


	//   ....[190]....
        /*0c74*/ 	.word	0x00002730
        /*0c78*/ 	.word	0x000000ff
        /*0c7c*/ 	.word	0x00000000
        /*0c80*/ 	.short	0x010a
        /*0c82*/ 	.byte	0x09
	.zero		1


	//   ....[191]....
        /*0c84*/ 	.word	0x00002940
        /*0c88*/ 	.word	0x00000016
        /*0c8c*/ 	.word	0x00000000
        /*0c90*/ 	.short	0x0101
        /*0c92*/ 	.byte	0x3f
	.zero		1


	//   ....[192]....
        /*0c94*/ 	.word	0x00002b40
        /*0c98*/ 	.word	0x00000013
        /*0c9c*/ 	.word	0x00000000
        /*0ca0*/ 	.short	0x0101
        /*0ca2*/ 	.byte	0x15
	.zero		1


	//   ....[193]....
        /*0ca4*/ 	.word	0x00002c70
        /*0ca8*/ 	.word	0x00000012
        /*0cac*/ 	.word	0x00000000
        /*0cb0*/ 	.short	0x0101
        /*0cb2*/ 	.byte	0x3f
	.zero		1


	//   ....[194]....
        /*0cb4*/ 	.word	0x00002d30
        /*0cb8*/ 	.word	0x000000ff
        /*0cbc*/ 	.word	0x00000008
        /*0cc0*/ 	.short	0x010a
        /*0cc2*/ 	.byte	0x16
	.zero		1


	//   ....[195]....
        /*0cc4*/ 	.word	0x00003a80
        /*0cc8*/ 	.word	0x00000004
        /*0ccc*/ 	.word	0x00000000
        /*0cd0*/ 	.short	0x0101
        /*0cd2*/ 	.byte	0x15
	.zero		1


	//   ....[196]....
        /*0cd4*/ 	.word	0x000043b0
        /*0cd8*/ 	.word	0x00000014
        /*0cdc*/ 	.word	0x000002d0
        /*0ce0*/ 	.short	0x010a
        /*0ce2*/ 	.byte	0x3f
	.zero		1


	//   ....[197]....
        /*0ce4*/ 	.word	0x00004750
        /*0ce8*/ 	.word	0x00000006
        /*0cec*/ 	.word	0x000005d8
        /*0cf0*/ 	.short	0x0101
        /*0cf2*/ 	.byte	0x3f
	.zero		1


	//   ....[198]....
        /*0cf4*/ 	.word	0x00004ed0
        /*0cf8*/ 	.word	0x00000005
        /*0cfc*/ 	.word	0x00000000
        /*0d00*/ 	.short	0x010a
        /*0d02*/ 	.byte	0x3f
	.zero		1


	//   ....[199]....
        /*0d04*/ 	.word	0x00004f50
        /*0d08*/ 	.word	0x00000007
        /*0d0c*/ 	.word	0x00000000
        /*0d10*/ 	.short	0x010a
        /*0d12*/ 	.byte	0x3f
	.zero		1


	//   ....[200]....
        /*0d14*/ 	.word	0x00005010
        /*0d18*/ 	.word	0x00000013
        /*0d1c*/ 	.word	0xfffffff8
        /*0d20*/ 	.short	0x010a
        /*0d22*/ 	.byte	0x3f
	.zero		1


	//   ....[201]....
        /*0d24*/ 	.word	0x00005070
        /*0d28*/ 	.word	0x00000013
        /*0d2c*/ 	.word	0x00000000
        /*0d30*/ 	.short	0x010a
        /*0d32*/ 	.byte	0x3f
	.zero		1


	//   ....[202]....
        /*0d34*/ 	.word	0x000050d0
        /*0d38*/ 	.word	0x00000017
        /*0d3c*/ 	.word	0x00000000
        /*0d40*/ 	.short	0x010a
        /*0d42*/ 	.byte	0x3f
	.zero		1


	//   ....[203]....
        /*0d44*/ 	.word	0x00005130
        /*0d48*/ 	.word	0x00000013
        /*0d4c*/ 	.word	0x00000008
        /*0d50*/ 	.short	0x010a
        /*0d52*/ 	.byte	0x3f
	.zero		1


	//   ....[204]....
        /*0d54*/ 	.word	0x00005200
        /*0d58*/ 	.word	0x00000014
        /*0d5c*/ 	.word	0x000002d0
        /*0d60*/ 	.short	0x010a
        /*0d62*/ 	.byte	0x3f
	.zero		1


	//   ....[205]....
        /*0d64*/ 	.word	0x000052e0
        /*0d68*/ 	.word	0x00000005
        /*0d6c*/ 	.word	0x00000000
        /*0d70*/ 	.short	0x010a
        /*0d72*/ 	.byte	0x3f
	.zero		1


	//   ....[206]....
        /*0d74*/ 	.word	0x00005330
        /*0d78*/ 	.word	0x00000007
        /*0d7c*/ 	.word	0x00000000
        /*0d80*/ 	.short	0x010a
        /*0d82*/ 	.byte	0x3f
	.zero		1


	//----- nvinfo : EIATTR_NUM_MBARRIERS
	.align		4
.L_28:
        /*0d84*/ 	.byte	0x03, 0x38
        /*0d86*/ 	.short	0x00ba


	//----- nvinfo : EIATTR_EXIT_INSTR_OFFSETS
	.align		4
        /*0d88*/ 	.byte	0x04, 0x1c
        /*0d8a*/ 	.short	(.L_30 - .L_29)


	//   ....[0]....
.L_29:
        /*0d8c*/ 	.word	0x00001ea0


	//   ....[1]....
        /*0d90*/ 	.word	0x00001f00


	//   ....[2]....
        /*0d94*/ 	.word	0x00004080


	//   ....[3]....
        /*0d98*/ 	.word	0x000040c0


	//   ....[4]....
        /*0d9c*/ 	.word	0x00004e00


	//   ....[5]....
        /*0da0*/ 	.word	0x00004ff0


	//----- nvinfo : EIATTR_MAX_THREADS
	.align		4
.L_30:
        /*0da4*/ 	.byte	0x04, 0x05
        /*0da6*/ 	.short	(.L_32 - .L_31)
.L_31:
        /*0da8*/ 	.word	0x00000180
        /*0dac*/ 	.word	0x00000001
        /*0db0*/ 	.word	0x00000001


	//----- nvinfo : EIATTR_CRS_STACK_SIZE
	.align		4
.L_32:
        /*0db4*/ 	.byte	0x04, 0x1e
        /*0db6*/ 	.short	(.L_34 - .L_33)
.L_33:
        /*0db8*/ 	.word	0x00000000


	//----- nvinfo : EIATTR_CBANK_PARAM_SIZE
	.align		4
.L_34:
        /*0dbc*/ 	.byte	0x03, 0x19
        /*0dbe*/ 	.short	0x0470


	//----- nvinfo : EIATTR_PARAM_CBANK
	.align		4
        /*0dc0*/ 	.byte	0x04, 0x0a
        /*0dc2*/ 	.short	(.L_36 - .L_35)
	.align		4
.L_35:
        /*0dc4*/ 	.word	index@(.nv.constant0._ZN7cutlass13device_kernelINS_4gemm6kernel13GemmUniversalIN4cute5tupleIJiiiiEEENS1_10collective13CollectiveMmaINS1_37MainloopSm90TmaGmmaWarpSpecializedFP8ILi90ENS5_IJNS4_1CILi2EEENSA_ILi1EEESC_EEENS1_32KernelTmaWarpSpecializedPingpongEEENS5_IJNSA_ILi64EEENSA_ILi16EEENSA_ILi32EEEEEENS_12float_e4m3_tENS5_IJlSC_lEEESK_SL_NS4_8TiledMMAINS4_8MMA_AtomIJNS4_4SM904GMMA30MMA_64x16x32_F32E4M3E4M3_SS_TNILNSP_7ScaleInE1ELSR_1EEEEEENS4_6LayoutINS5_IJSC_SC_SC_EEENS5_IJNSA_ILi0EEESW_SW_EEEEENS5_IJNS4_10UnderscoreESZ_SZ_EEEEENS4_13SM90_TMA_LOADENS4_14ComposedLayoutINS4_7SwizzleILi1ELi4ELi3EEENS4_18smem_ptr_flag_bitsILi8EEENSU_INS5_IJNSA_ILi8EEESI_EEENS5_IJSI_SC_EEEEEEEvNS4_8identityENS4_23SM90_TMA_LOAD_MULTICASTES1C_vS1D_EENS_8epilogue10collective6detail29Sm90TmaWarpSpecializedAdapterINS1H_15DefaultEpilogueISK_SL_SL_NS1G_6thread17LinearCombinationISK_Li1EffLNS1L_9ScaleType4KindE0ELNS_15FloatRoundStyleE2ESK_EENS1_15EpilogueDefaultEEEEEvvEEEEvNT_6ParamsE)
        /*0dc8*/ 	.short	0x0210
        /*0dca*/ 	.short	0x0470


	//----- nvinfo : EIATTR_SW_WAR
	.align		4
.L_36:
        /*0dcc*/ 	.byte	0x04, 0x36
        /*0dce*/ 	.short	(.L_38 - .L_37)
.L_37:
        /*0dd0*/ 	.word	0x00000008
.L_38:


//--------------------- .nv.callgraph             --------------------------
	.section	.nv.callgraph,"",@"SHT_CUDA_CALLGRAPH"
	.align	4
	.sectionentsize	8
	.align		4
        /*0000*/ 	.word	0x00000000
	.align		4
        /*0004*/ 	.word	0xffffffff
	.align		4
        /*0008*/ 	.word	0x00000000
	.align		4
        /*000c*/ 	.word	0xfffffffe
	.align		4
        /*0010*/ 	.word	0x00000000
	.align		4
        /*0014*/ 	.word	0xfffffffd
	.align		4
        /*0018*/ 	.word	0x00000000
	.align		4
        /*001c*/ 	.word	0xfffffffc


//--------------------- .nv.constant4             --------------------------
	.section	.nv.constant4,"a",@progbits
	.align	8
	.align		8
.nv.constant4:
        /*0000*/ 	.dword	_ZN39_INTERNAL_6585d207_4_k_cu_46535b47_80794cuda3std3__45__cpo5beginE
	.align		8
        /*0008*/ 	.dword	_ZN39_INTERNAL_6585d207_4_k_cu_46535b47_80794cuda3std3__45__cpo3endE
	.align		8
        /*0010*/ 	.dword	_ZN39_INTERNAL_6585d207_4_k_cu_46535b47_80794cuda3std3__45__cpo6cbeginE
	.align		8
        /*0018*/ 	.dword	_ZN39_INTERNAL_6585d207_4_k_cu_46535b47_80794cuda3std3__45__cpo4cendE
	.align		8
        /*0020*/ 	.dword	_ZN39_INTERNAL_6585d207_4_k_cu_46535b47_80794cuda3std3__441_GLOBAL__N__6585d207_4_k_cu_46535b47_80796ignoreE
	.align		8
        /*0028*/ 	.dword	_ZN39_INTERNAL_6585d207_4_k_cu_46535b47_80794cuda3std3__419piecewise_constructE
	.align		8
        /*0030*/ 	.dword	_ZN39_INTERNAL_6585d207_4_k_cu_46535b47_80794cuda3std3__48in_placeE
	.align		8
        /*0038*/ 	.dword	_ZN39_INTERNAL_6585d207_4_k_cu_46535b47_80794cuda3std6ranges3__45__cpo4swapE
	.align		8
        /*0040*/ 	.dword	_ZN39_INTERNAL_6585d207_4_k_cu_46535b47_80794cuda3std6ranges3__45__cpo9iter_moveE
	.align		8
        /*0048*/ 	.dword	_ZN39_INTERNAL_6585d207_4_k_cu_46535b47_80794cute7productE
	.align		8
        /*0050*/ 	.dword	_ZN39_INTERNAL_6585d207_4_k_cu_46535b47_80794cute1_E


//--------------------- .text._ZN7cutlass13device_kernelINS_4gemm6kernel13GemmUniversalIN4cute5tupleIJiiiiEEENS1_10collective13CollectiveMmaINS1_37MainloopSm90TmaGmmaWarpSpecializedFP8ILi90ENS5_IJNS4_1CILi2EEENSA_ILi1EEESC_EEENS1_32KernelTmaWarpSpecializedPingpongEEENS5_IJNSA_ILi64EEENSA_ILi16EEENSA_ILi32EEEEEENS_12float_e4m3_tENS5_IJlSC_lEEESK_SL_NS4_8TiledMMAINS4_8MMA_AtomIJNS4_4SM904GMMA30MMA_64x16x32_F32E4M3E4M3_SS_TNILNSP_7ScaleInE1ELSR_1EEEEEENS4_6LayoutINS5_IJSC_SC_SC_EEENS5_IJNSA_ILi0EEESW_SW_EEEEENS5_IJNS4_10UnderscoreESZ_SZ_EEEEENS4_13SM90_TMA_LOADENS4_14ComposedLayoutINS4_7SwizzleILi1ELi4ELi3EEENS4_18smem_ptr_flag_bitsILi8EEENSU_INS5_IJNSA_ILi8EEESI_EEENS5_IJSI_SC_EEEEEEEvNS4_8identityENS4_23SM90_TMA_LOAD_MULTICASTES1C_vS1D_EENS_8epilogue10collective6detail29Sm90TmaWarpSpecializedAdapterINS1H_15DefaultEpilogueISK_SL_SL_NS1G_6thread17LinearCombinationISK_Li1EffLNS1L_9ScaleType4KindE0ELNS_15FloatRoundStyleE2ESK_EENS1_15EpilogueDefaultEEEEEvvEEEEvNT_6ParamsE --------------------------
	.section	.text._ZN7cutlass13device_kernelINS_4gemm6kernel13GemmUniversalIN4cute5tupleIJiiiiEEENS1_10collective13CollectiveMmaINS1_37MainloopSm90TmaGmmaWarpSpecializedFP8ILi90ENS5_IJNS4_1CILi2EEENSA_ILi1EEESC_EEENS1_32KernelTmaWarpSpecializedPingpongEEENS5_IJNSA_ILi64EEENSA_ILi16EEENSA_ILi32EEEEEENS_12float_e4m3_tENS5_IJlSC_lEEESK_SL_NS4_8TiledMMAINS4_8MMA_AtomIJNS4_4SM904GMMA30MMA_64x16x32_F32E4M3E4M3_SS_TNILNSP_7ScaleInE1ELSR_1EEEEEENS4_6LayoutINS5_IJSC_SC_SC_EEENS5_IJNSA_ILi0EEESW_SW_EEEEENS5_IJNS4_10UnderscoreESZ_SZ_EEEEENS4_13SM90_TMA_LOADENS4_14ComposedLayoutINS4_7SwizzleILi1ELi4ELi3EEENS4_18smem_ptr_flag_bitsILi8EEENSU_INS5_IJNSA_ILi8EEESI_EEENS5_IJSI_SC_EEEEEEEvNS4_8identityENS4_23SM90_TMA_LOAD_MULTICASTES1C_vS1D_EENS_8epilogue10collective6detail29Sm90TmaWarpSpecializedAdapterINS1H_15DefaultEpilogueISK_SL_SL_NS1G_6thread17LinearCombinationISK_Li1EffLNS1L_9ScaleType4KindE0ELNS_15FloatRoundStyleE2ESK_EENS1_15EpilogueDefaultEEEEEvvEEEEvNT_6ParamsE,"ax",@progbits
	.align	128
.text._ZN7cutlass13device_kernelINS_4gemm6kernel13GemmUniversalIN4cute5tupleIJiiiiEEENS1_10collective13CollectiveMmaINS1_37MainloopSm90TmaGmmaWarpSpecializedFP8ILi90ENS5_IJNS4_1CILi2EEENSA_ILi1EEESC_EEENS1_32KernelTmaWarpSpecializedPingpongEEENS5_IJNSA_ILi64EEENSA_ILi16EEENSA_ILi32EEEEEENS_12float_e4m3_tENS5_IJlSC_lEEESK_SL_NS4_8TiledMMAINS4_8MMA_AtomIJNS4_4SM904GMMA30MMA_64x16x32_F32E4M3E4M3_SS_TNILNSP_7ScaleInE1ELSR_1EEEEEENS4_6LayoutINS5_IJSC_SC_SC_EEENS5_IJNSA_ILi0EEESW_SW_EEEEENS5_IJNS4_10UnderscoreESZ_SZ_EEEEENS4_13SM90_TMA_LOADENS4_14ComposedLayoutINS4_7SwizzleILi1ELi4ELi3EEENS4_18smem_ptr_flag_bitsILi8EEENSU_INS5_IJNSA_ILi8EEESI_EEENS5_IJSI_SC_EEEEEEEvNS4_8identityENS4_23SM90_TMA_LOAD_MULTICASTES1C_vS1D_EENS_8epilogue10collective6detail29Sm90TmaWarpSpecializedAdapterINS1H_15DefaultEpilogueISK_SL_SL_NS1G_6thread17LinearCombinationISK_Li1EffLNS1L_9ScaleType4KindE0ELNS_15FloatRoundStyleE2ESK_EENS1_15EpilogueDefaultEEEEEvvEEEEvNT_6ParamsE:
        .type           _ZN7cutlass13device_kernelINS_4gemm6kernel13GemmUniversalIN4cute5tupleIJiiiiEEENS1_10collective13CollectiveMmaINS1_37MainloopSm90TmaGmmaWarpSpecializedFP8ILi90ENS5_IJNS4_1CILi2EEENSA_ILi1EEESC_EEENS1_32KernelTmaWarpSpecializedPingpongEEENS5_IJNSA_ILi64EEENSA_ILi16EEENSA_ILi32EEEEEENS_12float_e4m3_tENS5_IJlSC_lEEESK_SL_NS4_8TiledMMAINS4_8MMA_AtomIJNS4_4SM904GMMA30MMA_64x16x32_F32E4M3E4M3_SS_TNILNSP_7ScaleInE1ELSR_1EEEEEENS4_6LayoutINS5_IJSC_SC_SC_EEENS5_IJNSA_ILi0EEESW_SW_EEEEENS5_IJNS4_10UnderscoreESZ_SZ_EEEEENS4_13SM90_TMA_LOADENS4_14ComposedLayoutINS4_7SwizzleILi1ELi4ELi3EEENS4_18smem_ptr_flag_bitsILi8EEENSU_INS5_IJNSA_ILi8EEESI_EEENS5_IJSI_SC_EEEEEEEvNS4_8identityENS4_23SM90_TMA_LOAD_MULTICASTES1C_vS1D_EENS_8epilogue10collective6detail29Sm90TmaWarpSpecializedAdapterINS1H_15DefaultEpilogueISK_SL_SL_NS1G_6thread17LinearCombinationISK_Li1EffLNS1L_9ScaleType4KindE0ELNS_15FloatRoundStyleE2ESK_EENS1_15EpilogueDefaultEEEEEvvEEEEvNT_6ParamsE,@function
        .size           _ZN7cutlass13device_kernelINS_4gemm6kernel13GemmUniversalIN4cute5tupleIJiiiiEEENS1_10collective13CollectiveMmaINS1_37MainloopSm90TmaGmmaWarpSpecializedFP8ILi90ENS5_IJNS4_1CILi2EEENSA_ILi1EEESC_EEENS1_32KernelTmaWarpSpecializedPingpongEEENS5_IJNSA_ILi64EEENSA_ILi16EEENSA_ILi32EEEEEENS_12float_e4m3_tENS5_IJlSC_lEEESK_SL_NS4_8TiledMMAINS4_8MMA_AtomIJNS4_4SM904GMMA30MMA_64x16x32_F32E4M3E4M3_SS_TNILNSP_7ScaleInE1ELSR_1EEEEEENS4_6LayoutINS5_IJSC_SC_SC_EEENS5_IJNSA_ILi0EEESW_SW_EEEEENS5_IJNS4_10UnderscoreESZ_SZ_EEEEENS4_13SM90_TMA_LOADENS4_14ComposedLayoutINS4_7SwizzleILi1ELi4ELi3EEENS4_18smem_ptr_flag_bitsILi8EEENSU_INS5_IJNSA_ILi8EEESI_EEENS5_IJSI_SC_EEEEEEEvNS4_8identityENS4_23SM90_TMA_LOAD_MULTICASTES1C_vS1D_EENS_8epilogue10collective6detail29Sm90TmaWarpSpecializedAdapterINS1H_15DefaultEpilogueISK_SL_SL_NS1G_6thread17LinearCombinationISK_Li1EffLNS1L_9ScaleType4KindE0ELNS_15FloatRoundStyleE2ESK_EENS1_15EpilogueDefaultEEEEEvvEEEEvNT_6ParamsE,(.L_x_95 - _ZN7cutlass13device_kernelINS_4gemm6kernel13GemmUniversalIN4cute5tupleIJiiiiEEENS1_10collective13CollectiveMmaINS1_37MainloopSm90TmaGmmaWarpSpecializedFP8ILi90ENS5_IJNS4_1CILi2EEENSA_ILi1EEESC_EEENS1_32KernelTmaWarpSpecializedPingpongEEENS5_IJNSA_ILi64EEENSA_ILi16EEENSA_ILi32EEEEEENS_12float_e4m3_tENS5_IJlSC_lEEESK_SL_NS4_8TiledMMAINS4_8MMA_AtomIJNS4_4SM904GMMA30MMA_64x16x32_F32E4M3E4M3_SS_TNILNSP_7ScaleInE1ELSR_1EEEEEENS4_6LayoutINS5_IJSC_SC_SC_EEENS5_IJNSA_ILi0EEESW_SW_EEEEENS5_IJNS4_10UnderscoreESZ_SZ_EEEEENS4_13SM90_TMA_LOADENS4_14ComposedLayoutINS4_7SwizzleILi1ELi4ELi3EEENS4_18smem_ptr_flag_bitsILi8EEENSU_INS5_IJNSA_ILi8EEESI_EEENS5_IJSI_SC_EEEEEEEvNS4_8identityENS4_23SM90_TMA_LOAD_MULTICASTES1C_vS1D_EENS_8epilogue10collective6detail29Sm90TmaWarpSpecializedAdapterINS1H_15DefaultEpilogueISK_SL_SL_NS1G_6thread17LinearCombinationISK_Li1EffLNS1L_9ScaleType4KindE0ELNS_15FloatRoundStyleE2ESK_EENS1_15EpilogueDefaultEEEEEvvEEEEvNT_6ParamsE)
        .other          _ZN7cutlass13device_kernelINS_4gemm6kernel13GemmUniversalIN4cute5tupleIJiiiiEEENS1_10collective13CollectiveMmaINS1_37MainloopSm90TmaGmmaWarpSpecializedFP8ILi90ENS5_IJNS4_1CILi2EEENSA_ILi1EEESC_EEENS1_32KernelTmaWarpSpecializedPingpongEEENS5_IJNSA_ILi64EEENSA_ILi16EEENSA_ILi32EEEEEENS_12float_e4m3_tENS5_IJlSC_lEEESK_SL_NS4_8TiledMMAINS4_8MMA_AtomIJNS4_4SM904GMMA30MMA_64x16x32_F32E4M3E4M3_SS_TNILNSP_7ScaleInE1ELSR_1EEEEEENS4_6LayoutINS5_IJSC_SC_SC_EEENS5_IJNSA_ILi0EEESW_SW_EEEEENS5_IJNS4_10UnderscoreESZ_SZ_EEEEENS4_13SM90_TMA_LOADENS4_14ComposedLayoutINS4_7SwizzleILi1ELi4ELi3EEENS4_18smem_ptr_flag_bitsILi8EEENSU_INS5_IJNSA_ILi8EEESI_EEENS5_IJSI_SC_EEEEEEEvNS4_8identityENS4_23SM90_TMA_LOAD_MULTICASTES1C_vS1D_EENS_8epilogue10collective6detail29Sm90TmaWarpSpecializedAdapterINS1H_15DefaultEpilogueISK_SL_SL_NS1G_6thread17LinearCombinationISK_Li1EffLNS1L_9ScaleType4KindE0ELNS_15FloatRoundStyleE2ESK_EENS1_15EpilogueDefaultEEEEEvvEEEEvNT_6ParamsE,@"STO_CUDA_ENTRY STV_DEFAULT"
_ZN7cutlass13device_kernelINS_4gemm6kernel13GemmUniversalIN4cute5tupleIJiiiiEEENS1_10collective13CollectiveMmaINS1_37MainloopSm90TmaGmmaWarpSpecializedFP8ILi90ENS5_IJNS4_1CILi2EEENSA_ILi1EEESC_EEENS1_32KernelTmaWarpSpecializedPingpongEEENS5_IJNSA_ILi64EEENSA_ILi16EEENSA_ILi32EEEEEENS_12float_e4m3_tENS5_IJlSC_lEEESK_SL_NS4_8TiledMMAINS4_8MMA_AtomIJNS4_4SM904GMMA30MMA_64x16x32_F32E4M3E4M3_SS_TNILNSP_7ScaleInE1ELSR_1EEEEEENS4_6LayoutINS5_IJSC_SC_SC_EEENS5_IJNSA_ILi0EEESW_SW_EEEEENS5_IJNS4_10UnderscoreESZ_SZ_EEEEENS4_13SM90_TMA_LOADENS4_14ComposedLayoutINS4_7SwizzleILi1ELi4ELi3EEENS4_18smem_ptr_flag_bitsILi8EEENSU_INS5_IJNSA_ILi8EEESI_EEENS5_IJSI_SC_EEEEEEEvNS4_8identityENS4_23SM90_TMA_LOAD_MULTICASTES1C_vS1D_EENS_8epilogue10collective6detail29Sm90TmaWarpSpecializedAdapterINS1H_15DefaultEpilogueISK_SL_SL_NS1G_6thread17LinearCombinationISK_Li1EffLNS1L_9ScaleType4KindE0ELNS_15FloatRoundStyleE2ESK_EENS1_15EpilogueDefaultEEEEEvvEEEEvNT_6ParamsE:
[----:B------:R-:W-:Y:S01]  /*0000*/  LDC R1, c[0x0][0x28] ;  /* 0x00000a00ff017b82 */ /* 0x000fe20000000800 */
[----:B------:R-:W0:Y:S01]  /*0010*/  S2R R7, SR_TID.X ;  /* 0x0000000000077919 */ /* 0x000e220000002100 */
[----:B------:R-:W-:Y:S01]  /*0020*/  ELECT P0, URZ, PT ;  /* 0x00000000003f782f */ /* 0x000fe20003800000 */
[----:B------:R-:W-:Y:S01]  /*0030*/  BSSY B0, `(.L_x_0) ;  /* 0x000000f000007945 */ /* 0x000fe20003800000 */
[--C-:B0-----:R-:W-:Y:S02]  /*0040*/  SHF.R.U32.HI R0, RZ, 0x5, R7.reuse ;  /* 0x00000005ff007819 */ /* 0x101fe40000011607 */
[----:B------:R-:W-:-:S03]  /*0050*/  SHF.R.U32.HI R5, RZ, 0x7, R7 ;  /* 0x00000007ff057819 */ /* 0x000fc60000011607 */
[----:B------:R-:W0:Y:S04]  /*0060*/  SHFL.IDX PT, R2, R0, RZ, 0x1f ;  /* 0x00001fff00027589 */ /* 0x000e2800000e0000 */
[----:B------:R1:W2:Y:S01]  /*0070*/  SHFL.IDX PT, R18, R5, RZ, 0x1f ;  /* 0x00001fff05127589 */ /* 0x0002a200000e0000 */
[----:B0-----:R-:W-:-:S13]  /*0080*/  ISETP.NE.OR P0, PT, R2, RZ, !P0 ;  /* 0x000000ff0200720c */ /* 0x001fda0004705670 */
[----:B-12---:R-:W-:Y:S05]  /*0090*/  @P0 BRA `(.L_x_1) ;  /* 0x0000000000200947 */ /* 0x006fea0003800000 */
[----:B------:R-:W-:Y:S02]  /*00a0*/  ULDC.64 UR4, c[0x0][0x198] ;  /* 0x0000660000047ab9 */ /* 0x000fe40000000a00 */
[----:B------:R-:W-:Y:S02]  /*00b0*/  UIADD3 UR6, UP0, UR4, 0xf0, URZ ;  /* 0x000000f004067890 */ /* 0x000fe4000ff1e03f */
[----:B------:R-:W-:Y:S02]  /*00c0*/  UIADD3 UR4, UP1, UR4, 0x1f0, URZ ;  /* 0x000001f004047890 */ /* 0x000fe4000ff3e03f */
[----:B------:R-:W-:Y:S02]  /*00d0*/  UIADD3.X UR7, URZ, UR5, URZ, UP0, !UPT ;  /* 0x000000053f077290 */ /* 0x000fe400087fe43f */
[----:B------:R-:W-:-:S07]  /*00e0*/  UIADD3.X UR5, URZ, UR5, URZ, UP1, !UPT ;  /* 0x000000053f057290 */ /* 0x000fce0008ffe43f */
[----:B------:R0:W-:Y:S02]  /*00f0*/  UTMACCTL.PF [UR6] ;  /* 0x00000000060079b9 */ /* 0x0001e40008040000 */
[----:B------:R0:W-:Y:S02]  /*0100*/  UTMACCTL.PF [UR4] ;  /* 0x00000000040079b9 */ /* 0x0001e40008040000 */
[----:B0-----:R-:W-:Y:S01]  /*0110*/  NOP ;  /* 0x0000000000007918 */ /* 0x001fe20000000000 */
.L_x_1:
[----:B------:R-:W-:Y:S05]  /*0120*/  BSYNC B0 ;  /* 0x0000000000007941 */ /* 0x000fea0003800000 */
.L_x_0:
[----:B------:R-:W0:Y:S01]  /*0130*/  SHFL.IDX PT, R6, R0, RZ, 0x1f ;  /* 0x00001fff00067589 */ /* 0x000e2200000e0000 */
[----:B------:R-:W-:-:S04]  /*0140*/  SHF.R.S32.HI R4, RZ, 0x1f, R7 ;  /* 0x0000001fff047819 */ /* 0x000fc80000011407 */
[----:B------:R-:W-:Y:S02]  /*0150*/  LEA.HI R4, R4, R7, RZ, 0x7 ;  /* 0x0000000704047211 */ /* 0x000fe400078f38ff */
[----:B0-----:R-:W-:-:S13]  /*0160*/  ISETP.NE.AND P0, PT, R6, RZ, PT ;  /* 0x000000ff0600720c */ /* 0x001fda0003f05270 */
[----:B------:R-:W-:Y:S05]  /*0170*/  @P0 BRA `(.L_x_2) ;  /* 0x0000000c00140947 */ /* 0x000fea0003800000 */
[----:B------:R-:W-:Y:S01]  /*0180*/  ELECT P0, URZ, PT ;  /* 0x00000000003f782f */ /* 0x000fe20003800000 */
[----:B------:R-:W-:-:S12]  /*0190*/  BSSY B0, `(.L_x_2) ;  /* 0x00000c3000007945 */ /* 0x000fd80003800000 */
[----:B------:R-:W-:Y:S05]  /*01a0*/  @!P0 BRA `(.L_x_3) ;  /* 0x0000000c00048947 */ /* 0x000fea0003800000 */
[----:B------:R-:W0:Y:S01]  /*01b0*/  S2UR UR8, SR_CgaCtaId ;  /* 0x00000000000879c3 */ /* 0x000e220000008800 */
[----:B------:R-:W-:Y:S01]  /*01c0*/  UMOV UR4, 0x400 ;  /* 0x0000040000047882 */ /* 0x000fe20000000000 */
[----:B------:R-:W-:Y:S01]  /*01d0*/  UMOV UR5, 0x1 ;  /* 0x0000000100057882 */ /* 0x000fe20000000000 */
[----:B------:R-:W-:Y:S02]  /*01e0*/  UMOV UR6, 0x2 ;  /* 0x0000000200067882 */ /* 0x000fe40000000000 */
[----:B------:R-:W-:-:S04]  /*01f0*/  UIADD3 UR6, -UR6, 0x100000, URZ ;  /* 0x0010000006067890 */ /* 0x000fc8000fffe13f */
[----:B------:R-:W-:Y:S02]  /*0200*/  USHF.L.U32 UR7, UR6, 0xb, URZ ;  /* 0x0000000b06077899 */ /* 0x000fe4000800063f */
[----:B------:R-:W-:Y:S02]  /*0210*/  USHF.L.U32 UR6, UR6, 0x1, URZ ;  /* 0x0000000106067899 */ /* 0x000fe4000800063f */
[----:B0-----:R-:W-:Y:S02]  /*0220*/  ULEA UR8, UR8, UR4, 0x18 ;  /* 0x0000000408087291 */ /* 0x001fe4000f8ec03f */
[----:B------:R-:W-:-:S04]  /*0230*/  UIADD3 UR4, -UR5, 0x100000, URZ ;  /* 0x0010000005047890 */ /* 0x000fc8000fffe13f */
[----:B------:R-:W-:Y:S02]  /*0240*/  USHF.L.U32 UR5, UR4, 0xb, URZ ;  /* 0x0000000b04057899 */ /* 0x000fe4000800063f */
[----:B------:R-:W-:Y:S01]  /*0250*/  USHF.L.U32 UR4, UR4, 0x1, URZ ;  /* 0x0000000104047899 */ /* 0x000fe2000800063f */
[----:B------:R-:W0:Y:S11]  /*0260*/  FENCE.VIEW.ASYNC.S ;  /* 0x00000000000073c6 */ /* 0x000e360000000000 */
[----:B0-----:R0:W1:Y:S01]  /*0270*/  SYNCS.EXCH.64 URZ, [UR8], UR4 ;  /* 0x00000004083f75b2 */ /* 0x0010620008000100 */
[----:B------:R0:W2:Y:S01]  /*0280*/  SYNCS.EXCH.64 URZ, [UR8+0x2d0], UR6 ;  /* 0x0002d006083f75b2 */ /* 0x0000a20008000100 */
[----:B------:R0:W3:Y:S01]  /*0290*/  SYNCS.EXCH.64 URZ, [UR8+0x8], UR4 ;  /* 0x00000804083f75b2 */ /* 0x0000e20008000100 */
[----:B------:R0:W4:Y:S01]  /*02a0*/  SYNCS.EXCH.64 URZ, [UR8+0x2d8], UR6 ;  /* 0x0002d806083f75b2 */ /* 0x0001220008000100 */
[----:B------:R0:W0:Y:S01]  /*02b0*/  SYNCS.EXCH.64 URZ, [UR8+0x10], UR4 ;  /* 0x00001004083f75b2 */ /* 0x0000220008000100 */
        /* <DEDUP_REMOVED lines=175> */
[----:B-1234-:R-:W-:Y:S01]  /*0db0*/  NOP ;  /* 0x0000000000007918 */ /* 0x01efe20000000000 */
.L_x_3:
[----:B0-----:R-:W-:Y:S05]  /*0dc0*/  BSYNC B0 ;  /* 0x0000000000007941 */ /* 0x001fea0003800000 */
.L_x_2:
[----:B------:R-:W0:Y:S01]  /*0dd0*/  SHFL.IDX PT, R8, R0, RZ, 0x1f ;  /* 0x00001fff00087589 */ /* 0x000e2200000e0000 */
[----:B------:R-:W1:Y:S01]  /*0de0*/  S2UR UR12, SR_CTAID.X ;  /* 0x00000000000c79c3 */ /* 0x000e620000002500 */
[----:B------:R-:W-:Y:S02]  /*0df0*/  LOP3.LUT R4, R4, 0xffffff80, RZ, 0xc0, !PT ;  /* 0xffffff8004047812 */ /* 0x000fe400078ec0ff */
[----:B------:R-:W-:Y:S01]  /*0e00*/  ELECT P1, URZ, PT ;  /* 0x00000000003f782f */ /* 0x000fe20003820000 */
[----:B------:R2:W3:Y:S01]  /*0e10*/  SHFL.IDX PT, R10, R0, RZ, 0x1f ;  /* 0x00001fff000a7589 */ /* 0x0004e200000e0000 */
[----:B------:R-:W-:Y:S02]  /*0e20*/  ELECT P0, URZ, PT ;  /* 0x00000000003f782f */ /* 0x000fe40003800000 */
[----:B------:R-:W-:Y:S01]  /*0e30*/  SHF.R.S32.HI R9, RZ, 0x1f, R6 ;  /* 0x0000001fff097819 */ /* 0x000fe20000011406 */
[----:B------:R-:W-:Y:S01]  /*0e40*/  IMAD.IADD R12, R7, 0x1, -R4 ;  /* 0x00000001070c7824 */ /* 0x000fe200078e0a04 */
[----:B------:R-:W4:Y:S01]  /*0e50*/  S2R R14, SR_CTAID.Y ;  /* 0x00000000000e7919 */ /* 0x000f220000002600 */
[----:B------:R-:W-:Y:S01]  /*0e60*/  ULDC UR4, c[0x0][0x150] ;  /* 0x0000540000047ab9 */ /* 0x000fe20000000800 */
[----:B------:R-:W5:Y:S01]  /*0e70*/  LDC R13, c[0x0][0x140] ;  /* 0x00005000ff0d7b82 */ /* 0x000f620000000800 */
[----:B------:R-:W-:Y:S01]  /*0e80*/  UMOV UR11, 0x80 ;  /* 0x00000080000b7882 */ /* 0x000fe20000000000 */
[----:B------:R-:W-:Y:S01]  /*0e90*/  SHF.R.S32.HI R3, RZ, 0x1f, R12 ;  /* 0x0000001fff037819 */ /* 0x000fe2000001140c */
[----:B------:R-:W5:Y:S01]  /*0ea0*/  SHFL.IDX PT, R5, R5, RZ, 0x1f ;  /* 0x00001fff05057589 */ /* 0x000f6200000e0000 */
[----:B--2---:R-:W-:Y:S01]  /*0eb0*/  LEA.HI R0, R9, R6, RZ, 0x2 ;  /* 0x0000000609007211 */ /* 0x004fe200078f10ff */
[----:B------:R-:W-:Y:S01]  /*0ec0*/  NOP ;  /* 0x0000000000007918 */ /* 0x000fe20000000000 */
[----:B------:R-:W-:Y:S01]  /*0ed0*/  LEA.HI R3, R3, R12, RZ, 0x3 ;  /* 0x0000000c03037211 */ /* 0x000fe200078f18ff */
[----:B------:R-:W-:Y:S01]  /*0ee0*/  NOP ;  /* 0x0000000000007918 */ /* 0x000fe20000000000 */
[----:B------:R-:W-:Y:S01]  /*0ef0*/  LOP3.LUT R11, R0, 0x3ffffffc, RZ, 0xc0, !PT ;  /* 0x3ffffffc000b7812 */ /* 0x000fe200078ec0ff */
[----:B------:R-:W2:Y:S01]  /*0f00*/  LDC R25, c[0x0][0x148] ;  /* 0x00005200ff197b82 */ /* 0x000ea20000000800 */
[--C-:B------:R-:W-:Y:S01]  /*0f10*/  SHF.R.S32.HI R4, RZ, 0x3, R3.reuse ;  /* 0x00000003ff047819 */ /* 0x100fe20000011403 */
[----:B------:R-:W-:Y:S01]  /*0f20*/  VIADD R40, R18, 0xffffffff ;  /* 0xffffffff12287836 */ /* 0x000fe20000000000 */
[----:B------:R-:W-:Y:S01]  /*0f30*/  SHF.R.S32.HI R3, RZ, 0x1f, R3 ;  /* 0x0000001fff037819 */ /* 0x000fe20000011403 */
[----:B------:R-:W-:Y:S01]  /*0f40*/  IMAD.IADD R6, R6, 0x1, -R11 ;  /* 0x0000000106067824 */ /* 0x000fe200078e0a0b */
[----:B0-----:R-:W-:-:S02]  /*0f50*/  ISETP.NE.OR P1, PT, R8, RZ, !P1 ;  /* 0x000000ff0800720c */ /* 0x001fc40004f25670 */
[----:B-1----:R-:W-:Y:S02]  /*0f60*/  I2FP.F32.U32 R8, UR12 ;  /* 0x0000000c00087c45 */ /* 0x002fe40008201000 */
[----:B---3--:R-:W-:Y:S02]  /*0f70*/  ISETP.NE.OR P0, PT, R10, RZ, !P0 ;  /* 0x000000ff0a00720c */ /* 0x008fe40004705670 */
[----:B------:R-:W-:Y:S01]  /*0f80*/  LEA.HI R3, R3, R4, RZ, 0x2 ;  /* 0x0000000403037211 */ /* 0x000fe200078f10ff */
[----:B------:R-:W-:Y:S01]  /*0f90*/  FMUL R8, R8, UR4 ;  /* 0x0000000408087c20 */ /* 0x000fe20008400000 */
[----:B------:R-:W0:Y:S01]  /*0fa0*/  LDC R10, c[0x0][0x144] ;  /* 0x00005100ff0a7b82 */ /* 0x000e220000000800 */
[----:B------:R-:W-:Y:S01]  /*0fb0*/  ULDC UR4, c[0x0][0x154] ;  /* 0x0000550000047ab9 */ /* 0x000fe20000000800 */
[----:B------:R-:W-:Y:S02]  /*0fc0*/  LOP3.LUT R9, R3, 0xfffffffc, RZ, 0xc0, !PT ;  /* 0xfffffffc03097812 */ /* 0x000fe400078ec0ff */
[----:B------:R-:W-:Y:S01]  /*0fd0*/  SHF.R.S32.HI R3, RZ, 0x1f, R2 ;  /* 0x0000001fff037819 */ /* 0x000fe20000011402 */
[----:B------:R-:W1:Y:S01]  /*0fe0*/  F2I.U32.TRUNC.NTZ R8, R8 ;  /* 0x0000000800087305 */ /* 0x000e62000020f000 */
[----:B------:R-:W-:Y:S01]  /*0ff0*/  VOTEU.ALL UP2, P1 ;  /* 0x00000000003f7886 */ /* 0x000fe20000840000 */
[----:B------:R-:W-:Y:S01]  /*1000*/  IMAD.IADD R9, R4, 0x1, -R9 ;  /* 0x0000000104097824 */ /* 0x000fe200078e0a09 */
[----:B------:R-:W-:Y:S01]  /*1010*/  LEA.HI R3, R3, R2, RZ, 0x2 ;  /* 0x0000000203037211 */ /* 0x000fe200078f10ff */
[----:B------:R-:W-:Y:S01]  /*1020*/  VOTEU.ALL UP1, P0 ;  /* 0x00000000003f7886 */ /* 0x000fe20000020000 */
[----:B------:R-:W-:Y:S01]  /*1030*/  VOTEU.ALL UP0, P0 ;  /* 0x00000000003f7886 */ /* 0x000fe20000000000 */
[----:B------:R-:W-:Y:S01]  /*1040*/  IMAD R6, R6, 0x4, R9 ;  /* 0x0000000406067824 */ /* 0x000fe200078e0209 */
[----:B------:R-:W-:Y:S01]  /*1050*/  LOP3.LUT R3, R3, 0xfffffffc, RZ, 0xc0, !PT ;  /* 0xfffffffc03037812 */ /* 0x000fe200078ec0ff */
[----:B------:R-:W3:Y:S01]  /*1060*/  @!UP2 S2UR UR10, SR_CgaCtaId ;  /* 0x00000000000aa9c3 */ /* 0x000ee20000008800 */
[----:B------:R-:W-:Y:S01]  /*1070*/  @!UP1 UMOV UR6, 0x400 ;  /* 0x0000040000069882 */ /* 0x000fe20000000000 */
[C---:B------:R-:W-:Y:S01]  /*1080*/  IMAD.SHL.U32 R11, R6.reuse, 0x4, RZ ;  /* 0x00000004060b7824 */ /* 0x040fe200078e00ff */
[----:B------:R-:W-:Y:S01]  /*1090*/  LEA.HI R0, R6, R6, RZ, 0x1 ;  /* 0x0000000606007211 */ /* 0x000fe200078f08ff */
[----:B------:R-:W-:Y:S01]  /*10a0*/  IMAD.IADD R19, R2, 0x1, -R3 ;  /* 0x0000000102137824 */ /* 0x000fe200078e0a03 */
[----:B----4-:R-:W-:Y:S01]  /*10b0*/  I2FP.F32.U32 R2, R14 ;  /* 0x0000000e00027245 */ /* 0x010fe20000201000 */
[----:B------:R-:W-:Y:S01]  /*10c0*/  @!UP2 UMOV UR9, 0x400 ;  /* 0x000004000009a882 */ /* 0x000fe20000000000 */
[----:B------:R-:W-:Y:S01]  /*10d0*/  LOP3.LUT R3, R0, 0xfffffffe, RZ, 0xc0, !PT ;  /* 0xfffffffe00037812 */ /* 0x000fe200078ec0ff */
[----:B------:R-:W4:Y:S01]  /*10e0*/  @!UP1 S2UR UR7, SR_CgaCtaId ;  /* 0x00000000000799c3 */ /* 0x000f220000008800 */
[----:B-1----:R-:W-:-:S02]  /*10f0*/  IMAD.MOV R9, RZ, RZ, -R8 ;  /* 0x000000ffff097224 */ /* 0x002fc400078e0a08 */
[----:B------:R-:W-:Y:S01]  /*1100*/  FMUL R2, R2, UR4 ;  /* 0x0000000402027c20 */ /* 0x000fe20008400000 */
[----:B------:R-:W-:Y:S01]  /*1110*/  UMOV UR4, 0x20 ;  /* 0x0000002000047882 */ /* 0x000fe20000000000 */
[----:B------:R-:W-:Y:S01]  /*1120*/  IMAD.IADD R3, R6, 0x1, -R3 ;  /* 0x0000000106037824 */ /* 0x000fe200078e0a03 */
[----:B------:R-:W-:-:S04]  /*1130*/  @!UP1 UIADD3 UR4, -UR4, 0x100000, URZ ;  /* 0x0010000004049890 */ /* 0x000fc8000fffe13f */
[----:B------:R-:W-:Y:S02]  /*1140*/  @!UP1 USHF.L.U32 UR5, UR4, 0xb, URZ ;  /* 0x0000000b04059899 */ /* 0x000fe4000800063f */
[----:B------:R-:W-:Y:S01]  /*1150*/  @!UP1 USHF.L.U32 UR4, UR4, 0x1, URZ ;  /* 0x0000000104049899 */ /* 0x000fe2000800063f */
[----:B0-----:R-:W-:Y:S01]  /*1160*/  IMAD R24, R10, R9, UR12 ;  /* 0x0000000c0a187e24 */ /* 0x001fe2000f8e0209 */
[----:B------:R-:W-:Y:S01]  /*1170*/  LOP3.LUT R11, R6, 0xc, R11, 0x78, !PT ;  /* 0x0000000c060b7812 */ /* 0x000fe200078e780b */
[----:B------:R-:W0:Y:S01]  /*1180*/  F2I.U32.TRUNC.NTZ R2, R2 ;  /* 0x0000000200027305 */ /* 0x000e22000020f000 */
[----:B-----5:R-:W-:Y:S01]  /*1190*/  ISETP.EQ.U32.AND P3, PT, R13, 0x1, PT ;  /* 0x000000010d00780c */ /* 0x020fe20003f62070 */
[----:B------:R-:W-:Y:S01]  /*11a0*/  VOTEU.ALL UP3, P1 ;  /* 0x00000000003f7886 */ /* 0x000fe20000860000 */
[----:B------:R-:W-:Y:S01]  /*11b0*/  ISETP.NE.AND P2, PT, R3, R24, PT ;  /* 0x000000180300720c */ /* 0x000fe20003f45270 */
[----:B------:R-:W-:Y:S01]  /*11c0*/  VOTEU.ALL UP4, P1 ;  /* 0x00000000003f7886 */ /* 0x000fe20000880000 */
[----:B------:R-:W-:Y:S01]  /*11d0*/  VOTEU.ALL UP5, P1 ;  /* 0x00000000003f7886 */ /* 0x000fe200008a0000 */
[----:B------:R-:W-:Y:S01]  /*11e0*/  IMAD.MOV.U32 R13, RZ, RZ, 0x1 ;  /* 0x00000001ff0d7424 */ /* 0x000fe200078e00ff */
[----:B------:R-:W-:Y:S01]  /*11f0*/  ISETP.GE.U32.AND P5, PT, R40, 0x2, PT ;  /* 0x000000022800780c */ /* 0x000fe20003fa6070 */
[----:B---3--:R-:W-:Y:S01]  /*1200*/  @!UP2 ULEA UR9, UR10, UR9, 0x18 ;  /* 0x000000090a09a291 */ /* 0x008fe2000f8ec03f */
[----:B------:R-:W-:Y:S01]  /*1210*/  R2UR UR10, R5 ;  /* 0x00000000050a72ca */ /* 0x000fe200000e0000 */
[----:B0-----:R-:W-:Y:S01]  /*1220*/  IMAD.MOV R26, RZ, RZ, -R2 ;  /* 0x000000ffff1a7224 */ /* 0x001fe200078e0a02 */
[----:B----4-:R-:W-:-:S05]  /*1230*/  @!UP1 ULEA UR8, UR7, UR6, 0x18 ;  /* 0x0000000607089291 */ /* 0x010fca000f8ec03f */
[----:B------:R-:W-:Y:S01]  /*1240*/  @P2 LEA.HI R0, R11, R11, RZ, 0x1 ;  /* 0x0000000b0b002211 */ /* 0x000fe200078f08ff */
[----:B------:R-:W-:-:S04]  /*1250*/  @!UP2 UIADD3 UR6, -UR11, 0x100000, URZ ;  /* 0x001000000b06a890 */ /* 0x000fc8000fffe13f */
[----:B------:R-:W-:Y:S02]  /*1260*/  @!UP2 USHF.L.U32 UR7, UR6, 0xb, URZ ;  /* 0x0000000b0607a899 */ /* 0x000fe4000800063f */
[----:B------:R-:W-:Y:S01]  /*1270*/  @!UP2 USHF.L.U32 UR6, UR6, 0x1, URZ ;  /* 0x000000010606a899 */ /* 0x000fe2000800063f */
[----:B--2---:R-:W-:Y:S01]  /*1280*/  IMAD R3, R25, R26, R14 ;  /* 0x0000001a19037224 */ /* 0x004fe200078e020e */
[----:B------:R-:W-:Y:S01]  /*1290*/  VOTEU.ALL UP1, P0 ;  /* 0x00000000003f7886 */ /* 0x000fe20000020000 */
[C---:B------:R-:W-:Y:S01]  /*12a0*/  ISETP.NE.AND P0, PT, R19.reuse, 0x3, PT ;  /* 0x000000031300780c */ /* 0x040fe20003f05270 */
[----:B------:R-:W-:Y:S01]  /*12b0*/  VOTEU.ALL UP2, P1 ;  /* 0x00000000003f7886 */ /* 0x000fe20000840000 */
[----:B------:R-:W-:Y:S02]  /*12c0*/  @P2 SHF.R.S32.HI R0, RZ, 0x1, R0 ;  /* 0x00000001ff002819 */ /* 0x000fe40000011400 */
[----:B------:R-:W-:Y:S02]  /*12d0*/  LOP3.LUT P1, RZ, R12, 0x7, RZ, 0xc0, !PT ;  /* 0x000000070cff7812 */ /* 0x000fe4000782c0ff */
[----:B------:R-:W-:Y:S01]  /*12e0*/  ISETP.EQ.OR P0, PT, R19, RZ, !P0 ;  /* 0x000000ff1300720c */ /* 0x000fe20004702670 */
[----:B------:R-:W0:Y:S02]  /*12f0*/  FENCE.VIEW.ASYNC.S ;  /* 0x00000000000073c6 */ /* 0x000e240000000000 */
[----:B0-----:R0:W1:Y:S01]  /*1300*/  @!UP0 SYNCS.EXCH.64 URZ, [UR8+0x5d0], UR4 ;  /* 0x0005d004083f85b2 */ /* 0x0010620008000100 */
[----:B------:R-:W-:-:S02]  /*1310*/  @P2 ISETP.NE.AND P4, PT, R0, R3, PT ;  /* 0x000000030000220c */ /* 0x000fc40003f85270 */
[----:B------:R-:W-:Y:S02]  /*1320*/  ISETP.LT.U32.AND P1, PT, R11, 0x2, !P1 ;  /* 0x000000020b00780c */ /* 0x000fe40004f21070 */
[----:B------:R-:W-:Y:S02]  /*1330*/  ISETP.EQ.AND P0, PT, R18, RZ, P0 ;  /* 0x000000ff1200720c */ /* 0x000fe40000702270 */
[----:B------:R-:W-:Y:S02]  /*1340*/  SEL R2, RZ, 0x1, !P1 ;  /* 0x00000001ff027807 */ /* 0x000fe40004800000 */
[----:B------:R-:W-:Y:S02]  /*1350*/  @P2 SEL R13, RZ, 0x1, P4 ;  /* 0x00000001ff0d2807 */ /* 0x000fe40002000000 */
[----:B------:R-:W-:Y:S02]  /*1360*/  SEL R0, RZ, 0x1, !P0 ;  /* 0x00000001ff007807 */ /* 0x000fe40004000000 */
[----:B------:R-:W-:-:S02]  /*1370*/  LOP3.LUT R13, R13, R2, RZ, 0xc0, !PT ;  /* 0x000000020d0d7212 */ /* 0x000fc400078ec0ff */
[----:B------:R-:W-:Y:S01]  /*1380*/  SEL R0, R0, 0x2, P5 ;  /* 0x0000000200007807 */ /* 0x000fe20002800000 */
[----:B------:R0:W2:Y:S01]  /*1390*/  @!UP1 SYNCS.EXCH.64 URZ, [UR8+0x5d8], UR4 ;  /* 0x0005d804083f95b2 */ /* 0x0000a20008000100 */
[----:B------:R-:W-:Y:S01]  /*13a0*/  NOP ;  /* 0x0000000000007918 */ /* 0x000fe20000000000 */
[----:B------:R0:W3:Y:S01]  /*13b0*/  @!UP2 SYNCS.EXCH.64 URZ, [UR9+0x5b0], UR6 ;  /* 0x0005b006093fa5b2 */ /* 0x0000e20008000100 */
[----:B------:R0:W4:Y:S01]  /*13c0*/  @!UP3 SYNCS.EXCH.64 URZ, [UR9+0x5b8], UR6 ;  /* 0x0005b806093fb5b2 */ /* 0x0001220008000100 */
[----:B------:R0:W0:Y:S01]  /*13d0*/  @!UP4 SYNCS.EXCH.64 URZ, [UR9+0x5c0], UR6 ;  /* 0x0005c006093fc5b2 */ /* 0x0000220008000100 */
[----:B------:R0:W0:Y:S01]  /*13e0*/  @!UP5 SYNCS.EXCH.64 URZ, [UR9+0x5c8], UR6 ;  /* 0x0005c806093fd5b2 */ /* 0x0000220008000100 */
[----:B------:R-:W-:Y:S01]  /*13f0*/  NOP ;  /* 0x0000000000007918 */ /* 0x000fe20000000000 */
[----:B------:R-:W-:Y:S05]  /*1400*/  @!P3 BRA `(.L_x_4) ;  /* 0x000000000008b947 */ /* 0x000fea0003800000 */
[----:B01234-:R-:W-:Y:S01]  /*1410*/  UCGABAR_ARV ;  /* 0x00000000000079c7 */ /* 0x01ffe20008000000 */
[----:B------:R-:W-:Y:S05]  /*1420*/  BRA `(.L_x_5) ;  /* 0x0000000000047947 */ /* 0x000fea0003800000 */
.L_x_4:
[----:B01234-:R-:W-:Y:S01]  /*1430*/  NOP ;  /* 0x0000000000007918 */ /* 0x01ffe20000000000 */
.L_x_5:
[----:B------:R-:W-:Y:S01]  /*1440*/  ULDC.64 UR4, c[0x0][0x598] ;  /* 0x0001660000047ab9 */ /* 0x000fe20000000a00 */
[----:B------:R-:W-:Y:S01]  /*1450*/  ULDC.64 UR18, c[0x0][0x208] ;  /* 0x0000820000127ab9 */ /* 0x000fe20000000a00 */
[----:B------:R-:W-:-:S04]  /*1460*/  ISETP.NE.U32.AND P0, PT, RZ, UR4, PT ;  /* 0x00000004ff007c0c */ /* 0x000fc8000bf05070 */
[----:B------:R-:W-:-:S13]  /*1470*/  ISETP.NE.AND.EX P0, PT, RZ, UR5, PT, P0 ;  /* 0x00000005ff007c0c */ /* 0x000fda000bf05300 */
[----:B------:R-:W-:Y:S05]  /*1480*/  @!P0 BRA `(.L_x_6) ;  /* 0x00000000001c8947 */ /* 0x000fea0003800000 */
[----:B------:R-:W0:Y:S02]  /*1490*/  LDC.64 R2, c[0x0][0x598] ;  /* 0x00016600ff027b82 */ /* 0x000e240000000a00 */
[----:B0-----:R-:W2:Y:S02]  /*14a0*/  LDG.E.64 R2, desc[UR18][R2.64] ;  /* 0x0000001202027981 */ /* 0x001ea4000c1e1b00 */
[----:B--2---:R-:W-:-:S04]  /*14b0*/  ISETP.NE.U32.AND P0, PT, R2, RZ, PT ;  /* 0x000000ff0200720c */ /* 0x004fc80003f05070 */
[----:B------:R-:W-:-:S13]  /*14c0*/  ISETP.NE.AND.EX P0, PT, R3, RZ, PT, P0 ;  /* 0x000000ff0300720c */ /* 0x000fda0003f05300 */
[----:B------:R-:W-:Y:S05]  /*14d0*/  @!P0 BRA `(.L_x_6) ;  /* 0x0000000000088947 */ /* 0x000fea0003800000 */
[----:B------:R0:W5:Y:S01]  /*14e0*/  LD.E R16, desc[UR18][R2.64] ;  /* 0x0000001202107980 */ /* 0x000162000c101900 */
[----:B------:R-:W-:Y:S05]  /*14f0*/  BRA `(.L_x_7) ;  /* 0x0000000000207947 */ /* 0x000fea0003800000 */
.L_x_6:
[----:B------:R-:W-:Y:S02]  /*1500*/  ULDC.64 UR4, c[0x0][0x588] ;  /* 0x0001620000047ab9 */ /* 0x000fe40000000a00 */
[----:B------:R-:W-:-:S04]  /*1510*/  ISETP.NE.U32.AND P0, PT, RZ, UR4, PT ;  /* 0x00000004ff007c0c */ /* 0x000fc8000bf05070 */
[----:B------:R-:W-:-:S13]  /*1520*/  ISETP.NE.AND.EX P0, PT, RZ, UR5, PT, P0 ;  /* 0x00000005ff007c0c */ /* 0x000fda000bf05300 */
[----:B------:R-:W-:Y:S05]  /*1530*/  @!P0 BRA `(.L_x_8) ;  /* 0x00000000000c8947 */ /* 0x000fea0003800000 */
[----:B------:R-:W0:Y:S02]  /*1540*/  LDC.64 R16, c[0x0][0x588] ;  /* 0x00016200ff107b82 */ /* 0x000e240000000a00 */
[----:B0-----:R1:W5:Y:S01]  /*1550*/  LDG.E R16, desc[UR18][R16.64] ;  /* 0x0000001210107981 */ /* 0x001362000c1e1900 */
[----:B------:R-:W-:Y:S05]  /*1560*/  BRA `(.L_x_7) ;  /* 0x0000000000047947 */ /* 0x000fea0003800000 */
.L_x_8:
[----:B------:R-:W2:Y:S02]  /*1570*/  LDC R16, c[0x0][0x580] ;  /* 0x00016000ff107b82 */ /* 0x000ea40000000800 */
.L_x_7:
[----:B------:R-:W-:Y:S02]  /*1580*/  ULDC.64 UR4, c[0x0][0x5a0] ;  /* 0x0001680000047ab9 */ /* 0x000fe40000000a00 */
[----:B------:R-:W-:-:S04]  /*1590*/  ISETP.NE.U32.AND P0, PT, RZ, UR4, PT ;  /* 0x00000004ff007c0c */ /* 0x000fc8000bf05070 */
[----:B------:R-:W-:-:S13]  /*15a0*/  ISETP.NE.AND.EX P0, PT, RZ, UR5, PT, P0 ;  /* 0x00000005ff007c0c */ /* 0x000fda000bf05300 */
[----:B------:R-:W-:Y:S05]  /*15b0*/  @!P0 BRA `(.L_x_9) ;  /* 0x00000000001c8947 */ /* 0x000fea0003800000 */
[----:B0-----:R-:W0:Y:S02]  /*15c0*/  LDC.64 R2, c[0x0][0x5a0] ;  /* 0x00016800ff027b82 */ /* 0x001e240000000a00 */
[----:B0-----:R-:W3:Y:S02]  /*15d0*/  LDG.E.64 R2, desc[UR18][R2.64] ;  /* 0x0000001202027981 */ /* 0x001ee4000c1e1b00 */
[----:B---3--:R-:W-:-:S04]  /*15e0*/  ISETP.NE.U32.AND P0, PT, R2, RZ, PT ;  /* 0x000000ff0200720c */ /* 0x008fc80003f05070 */
[----:B------:R-:W-:-:S13]  /*15f0*/  ISETP.NE.AND.EX P0, PT, R3, RZ, PT, P0 ;  /* 0x000000ff0300720c */ /* 0x000fda0003f05300 */
[----:B------:R-:W-:Y:S05]  /*1600*/  @!P0 BRA `(.L_x_9) ;  /* 0x0000000000088947 */ /* 0x000fea0003800000 */
[----:B-1----:R0:W5:Y:S01]  /*1610*/  LD.E R17, desc[UR18][R2.64] ;  /* 0x0000001202117980 */ /* 0x002162000c101900 */
[----:B------:R-:W-:Y:S05]  /*1620*/  BRA `(.L_x_10) ;  /* 0x0000000000207947 */ /* 0x000fea0003800000 */
.L_x_9:
[----:B------:R-:W-:Y:S02]  /*1630*/  ULDC.64 UR4, c[0x0][0x590] ;  /* 0x0001640000047ab9 */ /* 0x000fe40000000a00 */
[----:B------:R-:W-:-:S04]  /*1640*/  ISETP.NE.U32.AND P0, PT, RZ, UR4, PT ;  /* 0x00000004ff007c0c */ /* 0x000fc8000bf05070 */
[----:B------:R-:W-:-:S13]  /*1650*/  ISETP.NE.AND.EX P0, PT, RZ, UR5, PT, P0 ;  /* 0x00000005ff007c0c */ /* 0x000fda000bf05300 */
[----:B------:R-:W-:Y:S05]  /*1660*/  @!P0 BRA `(.L_x_11) ;  /* 0x00000000000c8947 */ /* 0x000fea0003800000 */
[----:B0-----:R-:W1:Y:S02]  /*1670*/  LDC.64 R2, c[0x0][0x590] ;  /* 0x00016400ff027b82 */ /* 0x001e640000000a00 */
[----:B-1----:R1:W5:Y:S01]  /*1680*/  LDG.E R17, desc[UR18][R2.64] ;  /* 0x0000001202117981 */ /* 0x002362000c1e1900 */
[----:B------:R-:W-:Y:S05]  /*1690*/  BRA `(.L_x_10) ;  /* 0x0000000000047947 */ /* 0x000fea0003800000 */
.L_x_11:
[----:B-1----:R-:W3:Y:S02]  /*16a0*/  LDC R17, c[0x0][0x584] ;  /* 0x00016100ff117b82 */ /* 0x002ee40000000800 */
.L_x_10:
[----:B01----:R-:W0:Y:S01]  /*16b0*/  LDC R2, c[0x0][0x65c] ;  /* 0x00019700ff027b82 */ /* 0x003e220000000800 */
[----:B------:R-:W-:Y:S01]  /*16c0*/  ULDC UR8, c[0x0][0x28c] ;  /* 0x0000a30000087ab9 */ /* 0x000fe20000000800 */
[----:B------:R-:W-:Y:S01]  /*16d0*/  ISETP.NE.AND P0, PT, R18, 0x2, PT ;  /* 0x000000021200780c */ /* 0x000fe20003f05270 */
[----:B------:R-:W-:Y:S01]  /*16e0*/  UIADD3 UR8, UR8, 0x1f, URZ ;  /* 0x0000001f08087890 */ /* 0x000fe2000fffe03f */
[----:B------:R-:W-:Y:S01]  /*16f0*/  UMOV UR5, URZ ;  /* 0x0000003f00057c82 */ /* 0x000fe20008000000 */
[----:B------:R-:W-:Y:S02]  /*1700*/  UMOV UR4, URZ ;  /* 0x0000003f00047c82 */ /* 0x000fe40008000000 */
[----:B------:R-:W-:-:S04]  /*1710*/  USHF.R.S32.HI UR9, URZ, 0x1f, UR8 ;  /* 0x0000001f3f097899 */ /* 0x000fc80008011408 */
[----:B------:R-:W-:Y:S01]  /*1720*/  ULEA.HI UR9, UR9, UR8, URZ, 0x5 ;  /* 0x0000000809097291 */ /* 0x000fe2000f8f283f */
[----:B0-----:R-:W-:Y:S01]  /*1730*/  ISETP.NE.AND P2, PT, R2, 0x1, PT ;  /* 0x000000010200780c */ /* 0x001fe20003f45270 */
[----:B------:R-:W-:-:S12]  /*1740*/  IMAD.U32 R2, RZ, RZ, UR12 ;  /* 0x0000000cff027e24 */ /* 0x000fd8000f8e00ff */
[----:B------:R-:W0:Y:S01]  /*1750*/  @P2 LDC R9, c[0x0][0x10] ;  /* 0x00000400ff092b82 */ /* 0x000e220000000800 */
[----:B------:R-:W-:Y:S02]  /*1760*/  @P2 IMAD.MOV.U32 R15, RZ, RZ, RZ ;  /* 0x000000ffff0f2224 */ /* 0x000fe400078e00ff */
[----:B------:R-:W-:-:S05]  /*1770*/  @P2 IMAD.MOV.U32 R3, RZ, RZ, RZ ;  /* 0x000000ffff032224 */ /* 0x000fca00078e00ff */
[----:B------:R-:W1:Y:S01]  /*1780*/  @!P2 LDC R5, c[0x0][0xc] ;  /* 0x00000300ff05ab82 */ /* 0x000e620000000800 */
[----:B------:R-:W-:Y:S01]  /*1790*/  ULDC UR6, c[0x0][0xc] ;  /* 0x0000030000067ab9 */ /* 0x000fe20000000800 */
[----:B------:R-:W-:Y:S02]  /*17a0*/  ULDC UR7, c[0x0][0x10] ;  /* 0x0000040000077ab9 */ /* 0x000fe40000000800 */
[----:B------:R-:W-:-:S04]  /*17b0*/  UIMAD.WIDE.U32 UR6, UR6, UR7, URZ ;  /* 0x00000007060672a5 */ /* 0x000fc8000f8e003f */
[----:B------:R-:W4:Y:S01]  /*17c0*/  LDC R6, c[0x0][0x14] ;  /* 0x00000500ff067b82 */ /* 0x000f220000000800 */
[----:B0-----:R-:W-:Y:S01]  /*17d0*/  @P2 IMAD.WIDE.U32 R8, R9, UR12, R14 ;  /* 0x0000000c09082c25 */ /* 0x001fe2000f8e000e */
[----:B------:R-:W-:-:S03]  /*17e0*/  ULDC.64 UR12, c[0x0][0x650] ;  /* 0x00019400000c7ab9 */ /* 0x000fc60000000a00 */
[----:B------:R-:W-:Y:S02]  /*17f0*/  @P2 IMAD.IADD R9, R9, 0x1, R3 ;  /* 0x0000000109092824 */ /* 0x000fe400078e0203 */
[----:B------:R-:W-:Y:S02]  /*1800*/  IMAD.MOV.U32 R3, RZ, RZ, RZ ;  /* 0x000000ffff037224 */ /* 0x000fe400078e00ff */
[----:B-1----:R-:W-:-:S04]  /*1810*/  @!P2 IMAD.WIDE.U32 R4, R14, R5, R2 ;  /* 0x000000050e04a225 */ /* 0x002fc800078e0002 */
[----:B------:R-:W-:Y:S02]  /*1820*/  @!P2 IMAD.MOV.U32 R8, RZ, RZ, R4 ;  /* 0x000000ffff08a224 */ /* 0x000fe400078e0004 */
[C---:B----4-:R-:W-:Y:S02]  /*1830*/  IMAD R21, R6.reuse, UR7, RZ ;  /* 0x0000000706157c24 */ /* 0x050fe4000f8e02ff */
[----:B------:R-:W-:Y:S01]  /*1840*/  IMAD.WIDE.U32 R2, R6, UR6, RZ ;  /* 0x0000000606027c25 */ /* 0x000fe2000f8e00ff */
[----:B------:R-:W-:-:S03]  /*1850*/  USHF.R.S32.HI UR6, URZ, 0x5, UR9 ;  /* 0x000000053f067899 */ /* 0x000fc60008011409 */
[----:B------:R-:W-:Y:S02]  /*1860*/  @!P2 IMAD.MOV.U32 R9, RZ, RZ, R5 ;  /* 0x000000ffff09a224 */ /* 0x000fe400078e0005 */
[----:B------:R-:W-:Y:S01]  /*1870*/  IMAD.IADD R10, R3, 0x1, R21 ;  /* 0x00000001030a7824 */ /* 0x000fe200078e0215 */
[----:B------:R-:W-:Y:S06]  /*1880*/  @P0 BRA `(.L_x_12) ;  /* 0x0000000000240947 */ /* 0x000fec0003800000 */
[----:B------:R-:W-:Y:S01]  /*1890*/  USHF.R.U32.HI UR4, URZ, 0x1, UR6 ;  /* 0x000000013f047899 */ /* 0x000fe20008011606 */
[----:B------:R-:W-:Y:S01]  /*18a0*/  IADD3 R8, P0, R8, R2, RZ ;  /* 0x0000000208087210 */ /* 0x000fe20007f1e0ff */
[----:B------:R-:W-:Y:S02]  /*18b0*/  UISETP.GE.U32.AND UP0, UPT, UR6, 0x5a, UPT ;  /* 0x0000005a0600788c */ /* 0x000fe4000bf06070 */
[----:B------:R-:W-:Y:S02]  /*18c0*/  UIMAD.WIDE.U32 UR4, UR4, -0x49f49f49, URZ ;  /* 0xb60b60b7040478a5 */ /* 0x000fe4000f8e003f */
[----:B------:R-:W-:Y:S02]  /*18d0*/  IMAD.X R9, R10, 0x1, R9, P0 ;  /* 0x000000010a097824 */ /* 0x000fe400000e0609 */
[----:B------:R-:W-:-:S03]  /*18e0*/  USHF.R.U32.HI UR5, URZ, 0x5, UR5 ;  /* 0x000000053f057899 */ /* 0x000fc60008011605 */
[----:B------:R-:W-:Y:S02]  /*18f0*/  UMOV UR4, URZ ;  /* 0x0000003f00047c82 */ /* 0x000fe40008000000 */
[----:B------:R-:W-:Y:S02]  /*1900*/  @UP0 ULOP3.LUT UR4, UR5, 0x1, URZ, 0xc0, !UPT ;  /* 0x0000000105040892 */ /* 0x000fe4000f8ec03f */
[----:B------:R-:W-:-:S12]  /*1910*/  UIMAD UR5, UR5, -0x5a, UR6 ;  /* 0xffffffa6050578a4 */ /* 0x000fd8000f8e0206 */
.L_x_12:
[----:B------:R-:W-:Y:S01]  /*1920*/  ISETP.GE.U32.AND P0, PT, R8, UR12, PT ;  /* 0x0000000c08007c0c */ /* 0x000fe2000bf06070 */
[----:B------:R-:W-:Y:S01]  /*1930*/  IMAD.MOV.U32 R4, RZ, RZ, -0x1 ;  /* 0xffffffffff047424 */ /* 0x000fe200078e00ff */
[----:B------:R-:W-:Y:S01]  /*1940*/  PRMT R20, RZ, 0x7610, R20 ;  /* 0x00007610ff147816 */ /* 0x000fe20000000014 */
[----:B------:R-:W-:Y:S01]  /*1950*/  IMAD.MOV.U32 R5, RZ, RZ, -0x1 ;  /* 0xffffffffff057424 */ /* 0x000fe200078e00ff */
[----:B------:R-:W-:Y:S01]  /*1960*/  ISETP.GE.U32.AND.EX P0, PT, R9, UR13, PT, P0 ;  /* 0x0000000d09007c0c */ /* 0x000fe2000bf06100 */
[----:B------:R-:W-:-:S12]  /*1970*/  IMAD.MOV.U32 R6, RZ, RZ, -0x1 ;  /* 0xffffffffff067424 */ /* 0x000fd800078e00ff */
[----:B------:R-:W-:Y:S05]  /*1980*/  @P0 BRA `(.L_x_13) ;  /* 0x0000000400240947 */ /* 0x000fea0003800000 */
[----:B------:R-:W0:Y:S01]  /*1990*/  LDC.64 R28, c[0x0][0x628] ;  /* 0x00018a00ff1c7b82 */ /* 0x000e220000000a00 */
[----:B------:R-:W-:Y:S02]  /*19a0*/  IMAD.MOV.U32 R4, RZ, RZ, R8 ;  /* 0x000000ffff047224 */ /* 0x000fe400078e0008 */
[----:B------:R-:W-:-:S05]  /*19b0*/  IMAD.MOV.U32 R5, RZ, RZ, R9 ;  /* 0x000000ffff057224 */ /* 0x000fca00078e0009 */
[----:B------:R-:W1:Y:S08]  /*19c0*/  LDC R6, c[0x0][0x630] ;  /* 0x00018c00ff067b82 */ /* 0x000e700000000800 */
[----:B------:R-:W4:Y:S01]  /*19d0*/  LDC.64 R30, c[0x0][0x620] ;  /* 0x00018800ff1e7b82 */ /* 0x000f220000000a00 */
[----:B0-----:R-:W-:-:S04]  /*19e0*/  ISETP.NE.U32.AND P0, PT, R28, RZ, PT ;  /* 0x000000ff1c00720c */ /* 0x001fc80003f05070 */
[----:B------:R-:W-:-:S13]  /*19f0*/  ISETP.NE.AND.EX P0, PT, R29, RZ, PT, P0 ;  /* 0x000000ff1d00720c */ /* 0x000fda0003f05300 */
[----:B-1--4-:R-:W-:Y:S05]  /*1a00*/  @!P0 BRA `(.L_x_14) ;  /* 0x0000000000288947 */ /* 0x012fea0003800000 */
[----:B------:R-:W0:Y:S02]  /*1a10*/  LDC R23, c[0x0][0x634] ;  /* 0x00018d00ff177b82 */ /* 0x000e240000000800 */
[----:B0-----:R-:W-:-:S05]  /*1a20*/  IADD3 R23, P0, R8, R23, RZ ;  /* 0x0000001708177210 */ /* 0x001fca0007f1e0ff */
[----:B------:R-:W-:-:S04]  /*1a30*/  IMAD.X R27, RZ, RZ, R9, P0 ;  /* 0x000000ffff1b7224 */ /* 0x000fc800000e0609 */
[----:B------:R-:W-:-:S04]  /*1a40*/  IMAD.WIDE.U32 R4, R27, R28, RZ ;  /* 0x0000001c1b047225 */ /* 0x000fc800078e00ff */
[----:B------:R-:W-:-:S04]  /*1a50*/  IMAD.WIDE.U32 R20, P0, R23, R29, R4 ;  /* 0x0000001d17147225 */ /* 0x000fc80007800004 */
[----:B------:R-:W-:-:S04]  /*1a60*/  IMAD.WIDE.U32 R4, R23, R28, RZ ;  /* 0x0000001c17047225 */ /* 0x000fc800078e00ff */
[----:B------:R-:W-:Y:S01]  /*1a70*/  IMAD.X R23, RZ, RZ, RZ, P0 ;  /* 0x000000ffff177224 */ /* 0x000fe200000e06ff */
[----:B------:R-:W-:Y:S01]  /*1a80*/  IADD3 RZ, P0, R5, R20, RZ ;  /* 0x0000001405ff7210 */ /* 0x000fe20007f1e0ff */
[----:B------:R-:W-:-:S04]  /*1a90*/  IMAD.MOV.U32 R22, RZ, RZ, R21 ;  /* 0x000000ffff167224 */ /* 0x000fc800078e0015 */
[----:B------:R-:W-:-:S08]  /*1aa0*/  IMAD.WIDE.U32.X R4, R27, R29, R22, P0 ;  /* 0x0000001d1b047225 */ /* 0x000fd000000e0416 */
.L_x_14:
[----:B------:R-:W0:Y:S01]  /*1ab0*/  LDC.64 R34, c[0x0][0x640] ;  /* 0x00019000ff227b82 */ /* 0x000e220000000a00 */
[-CC-:B------:R-:W-:Y:S01]  /*1ac0*/  SHF.R.U64 R37, R4, R6.reuse, R5.reuse ;  /* 0x0000000604257219 */ /* 0x180fe20000001205 */
[----:B------:R-:W-:Y:S01]  /*1ad0*/  IMAD.MOV.U32 R33, RZ, RZ, 0x1 ;  /* 0x00000001ff217424 */ /* 0x000fe200078e00ff */
[----:B------:R-:W-:Y:S02]  /*1ae0*/  SHF.R.U32.HI R4, RZ, R6, R5 ;  /* 0x00000006ff047219 */ /* 0x000fe40000011605 */
[----:B------:R-:W-:-:S03]  /*1af0*/  IADD3 R21, P0, RZ, -R37, RZ ;  /* 0x80000025ff157210 */ /* 0x000fc60007f1e0ff */
[----:B------:R-:W1:Y:S02]  /*1b00*/  LDC R20, c[0x0][0x618] ;  /* 0x00018600ff147b82 */ /* 0x000e640000000800 */
[----:B------:R-:W-:-:S04]  /*1b10*/  IMAD.X R5, RZ, RZ, ~R4, P0 ;  /* 0x000000ffff057224 */ /* 0x000fc800000e0e04 */
[-C--:B------:R-:W-:Y:S02]  /*1b20*/  IMAD R6, R5, R30.reuse, RZ ;  /* 0x0000001e05067224 */ /* 0x080fe400078e02ff */
[----:B------:R-:W4:Y:S01]  /*1b30*/  LDC R23, c[0x0][0x608] ;  /* 0x00018200ff177b82 */ /* 0x000f220000000800 */
[----:B------:R-:W-:-:S04]  /*1b40*/  IMAD.WIDE.U32 R4, R21, R30, R8 ;  /* 0x0000001e15047225 */ /* 0x000fc800078e0008 */
[----:B------:R-:W-:-:S03]  /*1b50*/  IMAD R21, R21, R31, R6 ;  /* 0x0000001f15157224 */ /* 0x000fc600078e0206 */
[----:B------:R-:W2:Y:S01]  /*1b60*/  LDC R32, c[0x0][0x658] ;  /* 0x00019600ff207b82 */ /* 0x000ea20000000800 */
[----:B------:R-:W-:Y:S01]  /*1b70*/  IMAD.IADD R5, R5, 0x1, R21 ;  /* 0x0000000105057824 */ /* 0x000fe200078e0215 */
[----:B0-----:R-:W-:Y:S01]  /*1b80*/  ISETP.NE.U32.AND P0, PT, R34, RZ, PT ;  /* 0x000000ff2200720c */ /* 0x001fe20003f05070 */
[----:B------:R-:W-:-:S03]  /*1b90*/  IMAD.MOV.U32 R21, RZ, RZ, -0x1 ;  /* 0xffffffffff157424 */ /* 0x000fc600078e00ff */
[----:B------:R-:W-:Y:S02]  /*1ba0*/  ISETP.NE.AND.EX P0, PT, R35, RZ, PT, P0 ;  /* 0x000000ff2300720c */ /* 0x000fe40003f05300 */
[----:B------:R-:W0:Y:S01]  /*1bb0*/  LDC R28, c[0x0][0x600] ;  /* 0x00018000ff1c7b82 */ /* 0x000e220000000800 */
[-CC-:B-1----:R-:W-:Y:S02]  /*1bc0*/  SHF.R.U64 R29, R4, R20.reuse, R5.reuse ;  /* 0x00000014041d7219 */ /* 0x182fe40000001205 */
[----:B------:R-:W-:-:S05]  /*1bd0*/  SHF.R.U32.HI R4, RZ, R20, R5 ;  /* 0x00000014ff047219 */ /* 0x000fca0000011605 */
[----:B------:R-:W1:Y:S01]  /*1be0*/  LDC R30, c[0x0][0x648] ;  /* 0x00019200ff1e7b82 */ /* 0x000e620000000800 */
[-CC-:B----4-:R-:W-:Y:S02]  /*1bf0*/  SHF.R.U64 R39, R29, R23.reuse, R4.reuse ;  /* 0x000000171d277219 */ /* 0x190fe40000001204 */
[----:B------:R-:W-:-:S05]  /*1c00*/  SHF.R.U32.HI R5, RZ, R23, R4 ;  /* 0x00000017ff057219 */ /* 0x000fca0000011604 */
[----:B------:R-:W4:Y:S01]  /*1c10*/  LDC R31, c[0x0][0x638] ;  /* 0x00018e00ff1f7b82 */ /* 0x000f220000000800 */
[-C--:B--2---:R-:W-:Y:S02]  /*1c20*/  SHF.L.U32 R4, R21, R32.reuse, RZ ;  /* 0x0000002015047219 */ /* 0x084fe400000006ff */
[--C-:B------:R-:W-:Y:S02]  /*1c30*/  SHF.R.U64 R38, R39, R32, R5.reuse ;  /* 0x0000002027267219 */ /* 0x100fe40000001205 */
[----:B------:R-:W-:Y:S02]  /*1c40*/  LOP3.LUT R6, RZ, R4, RZ, 0x33, !PT ;  /* 0x00000004ff067212 */ /* 0x000fe400078e33ff */
[----:B------:R-:W-:Y:S01]  /*1c50*/  SHF.R.U32.HI R5, RZ, R32, R5 ;  /* 0x00000020ff057219 */ /* 0x000fe20000011605 */
[----:B------:R-:W2:Y:S01]  /*1c60*/  LDC R36, c[0x0][0x610] ;  /* 0x00018400ff247b82 */ /* 0x000ea20000000800 */
[----:B------:R-:W-:Y:S01]  /*1c70*/  IMAD.MOV.U32 R4, RZ, RZ, R38 ;  /* 0x000000ffff047224 */ /* 0x000fe200078e0026 */
[----:B------:R-:W-:Y:S06]  /*1c80*/  @!P0 BRA `(.L_x_15) ;  /* 0x0000000000288947 */ /* 0x000fec0003800000 */
[----:B------:R-:W3:Y:S02]  /*1c90*/  LDC R23, c[0x0][0x64c] ;  /* 0x00019300ff177b82 */ /* 0x000ee40000000800 */
[----:B---3--:R-:W-:-:S05]  /*1ca0*/  IADD3 R23, P0, R38, R23, RZ ;  /* 0x0000001726177210 */ /* 0x008fca0007f1e0ff */
        /* <DEDUP_REMOVED lines=8> */
.L_x_15:
[----:B-1----:R-:W-:Y:S01]  /*1d30*/  SHF.R.U64 R15, R4, R30, R5 ;  /* 0x0000001e040f7219 */ /* 0x002fe20000001205 */
[----:B------:R-:W-:Y:S01]  /*1d40*/  @P2 IMAD R24, R25, R26, R14 ;  /* 0x0000001a19182224 */ /* 0x000fe200078e020e */
[----:B------:R-:W-:Y:S01]  /*1d50*/  LOP3.LUT R5, R39, R6, RZ, 0xc0, !PT ;  /* 0x0000000627057212 */ /* 0x000fe200078ec0ff */
[----:B0-----:R-:W-:Y:S01]  /*1d60*/  VIADD R6, R28, 0xffffffff ;  /* 0xffffffff1c067836 */ /* 0x001fe20000000000 */
[----:B------:R-:W-:Y:S01]  /*1d70*/  SHF.L.U32 R4, R33, R32, RZ ;  /* 0x0000002021047219 */ /* 0x000fe200000006ff */
[----:B------:R-:W-:-:S03]  /*1d80*/  IMAD.MOV R20, RZ, RZ, -R15 ;  /* 0x000000ffff147224 */ /* 0x000fc600078e0a0f */
[----:B------:R-:W-:Y:S01]  /*1d90*/  LOP3.LUT R6, R29, R6, RZ, 0xc0, !PT ;  /* 0x000000061d067212 */ /* 0x000fe200078ec0ff */
[----:B------:R-:W-:Y:S02]  /*1da0*/  IMAD R15, R4, R15, R5 ;  /* 0x0000000f040f7224 */ /* 0x000fe400078e0205 */
[----:B----4-:R-:W-:Y:S02]  /*1db0*/  IMAD R5, R20, R31, R38 ;  /* 0x0000001f14057224 */ /* 0x010fe400078e0226 */
[----:B--2---:R-:W-:Y:S02]  /*1dc0*/  IMAD R4, R15, R36, R24 ;  /* 0x000000240f047224 */ /* 0x004fe400078e0218 */
[----:B------:R-:W-:Y:S02]  /*1dd0*/  IMAD R15, R5, R28, R6 ;  /* 0x0000001c050f7224 */ /* 0x000fe400078e0206 */
[----:B------:R-:W-:Y:S02]  /*1de0*/  IMAD.MOV.U32 R20, RZ, RZ, 0x1 ;  /* 0x00000001ff147424 */ /* 0x000fe400078e00ff */
[----:B------:R-:W-:Y:S01]  /*1df0*/  IMAD.MOV.U32 R6, RZ, RZ, R37 ;  /* 0x000000ffff067224 */ /* 0x000fe200078e0025 */
[----:B------:R-:W-:-:S02]  /*1e00*/  SEL R5, R15, R4, !P2 ;  /* 0x000000040f057207 */ /* 0x000fc40005000000 */
[----:B------:R-:W-:-:S07]  /*1e10*/  SEL R4, R4, R15, !P2 ;  /* 0x0000000f04047207 */ /* 0x000fce0005000000 */
.L_x_13:
[----:B------:R-:W-:Y:S01]  /*1e20*/  ISETP.NE.AND P0, PT, R18, RZ, PT ;  /* 0x000000ff1200720c */ /* 0x000fe20003f05270 */
[----:B------:R-:W-:-:S12]  /*1e30*/  @!P3 BRA `(.L_x_16) ;  /* 0x00000000000cb947 */ /* 0x000fd80003800000 */
[----:B------:R-:W-:Y:S01]  /*1e40*/  UCGABAR_WAIT ;  /* 0x0000000000007dc7 */ /* 0x000fe20008000000 */
[----:B------:R-:W-:Y:S01]  /*1e50*/  CCTL.IVALL ;  /* 0x00000000ff00798f */ /* 0x000fe20002000000 */
[----:B------:R-:W-:Y:S05]  /*1e60*/  BRA `(.L_x_17) ;  /* 0x0000000000047947 */ /* 0x000fea0003800000 */
.L_x_16:
[----:B------:R-:W-:Y:S06]  /*1e70*/  BAR.SYNC.DEFER_BLOCKING 0x0 ;  /* 0x0000000000007b1d */ /* 0x000fec0000010000 */
.L_x_17:
[----:B------:R-:W-:Y:S05]  /*1e80*/  @!P0 BRA `(.L_x_18) ;  /* 0x0000002000848947 */ /* 0x000fea0003800000 */
[----:B------:R-:W-:-:S13]  /*1e90*/  ISETP.GT.U32.AND P0, PT, R40, 0x1, PT ;  /* 0x000000012800780c */ /* 0x000fda0003f04070 */
[----:B------:R-:W-:Y:S05]  /*1ea0*/  @P0 EXIT ;  /* 0x000000000000094d */ /* 0x000fea0003800000 */
.L_x_19:
[----:B------:R-:W-:-:S08]  /*1eb0*/  NOP ;  /* 0x0000000000007918 */ /* 0x000fd00000000000 */
[----:B------:R-:W0:Y:S02]  /*1ec0*/  USETMAXREG.TRY_ALLOC.CTAPOOL UP0, 0xe8 ;  /* 0x000000e8000079c8 */ /* 0x000e240008000600 */
[----:B0-----:R-:W-:-:S13]  /*1ed0*/  PLOP3.LUT P0, PT, PT, PT, UP0, 0x80, 0x0 ;  /* 0x000000000000781c */ /* 0x001fda0003f0f008 */
[----:B------:R-:W-:Y:S05]  /*1ee0*/  @!P0 BRA `(.L_x_19) ;  /* 0xfffffffc00f08947 */ /* 0x000fea000383ffff */
[----:B------:R-:W-:-:S13]  /*1ef0*/  LOP3.LUT P0, RZ, R20, 0xff, RZ, 0xc0, !PT ;  /* 0x000000ff14ff7812 */ /* 0x000fda000780c0ff */
[----:B------:R-:W-:Y:S05]  /*1f00*/  @!P0 EXIT ;  /* 0x000000000000894d */ /* 0x000fea0003800000 */
[----:B------:R-:W0:Y:S01]  /*1f10*/  S2R R7, SR_TID.X ;  /* 0x0000000000077919 */ /* 0x000e220000002100 */
[----:B------:R-:W1:Y:S01]  /*1f20*/  S2UR UR7, SR_CgaCtaId ;  /* 0x00000000000779c3 */ /* 0x000e620000008800 */
[----:B------:R-:W-:Y:S01]  /*1f30*/  UIADD3 UR8, UR10, -0x1, URZ ;  /* 0xffffffff0a087890 */ /* 0x000fe2000fffe03f */
[----:B------:R-:W-:Y:S01]  /*1f40*/  LOP3.LUT R38, R0, 0x1, RZ, 0xfc, !PT ;  /* 0x0000000100267812 */ /* 0x000fe200078efcff */
[----:B------:R-:W-:Y:S01]  /*1f50*/  UMOV UR12, 0x400 ;  /* 0x00000400000c7882 */ /* 0x000fe20000000000 */
[----:B------:R-:W-:Y:S02]  /*1f60*/  UISETP.LT.AND UP0, UPT, UR6, 0x1, UPT ;  /* 0x000000010600788c */ /* 0x000fe4000bf01270 */
[----:B------:R-:W-:Y:S02]  /*1f70*/  USHF.L.U32 UR20, UR6, 0x1, URZ ;  /* 0x0000000106147899 */ /* 0x000fe4000800063f */
[----:B------:R-:W-:Y:S02]  /*1f80*/  USEL UR13, UR6, 0x1, UP0 ;  /* 0x00000001060d7887 */ /* 0x000fe40008000000 */
[----:B------:R-:W-:-:S02]  /*1f90*/  UISETP.NE.AND UP0, UPT, UR8, URZ, UPT ;  /* 0x0000003f0800728c */ /* 0x000fc4000bf05270 */
[----:B------:R-:W-:Y:S02]  /*1fa0*/  UIADD3 UR13, -UR13, UR6, URZ ;  /* 0x000000060d0d7290 */ /* 0x000fe4000fffe13f */
[----:B------:R-:W-:-:S06]  /*1fb0*/  USEL UR11, URZ, 0x1, UP0 ;  /* 0x000000013f0b7887 */ /* 0x000fcc0008000000 */
[----:B------:R-:W-:Y:S01]  /*1fc0*/  IMAD.U32 R36, RZ, RZ, UR11 ;  /* 0x0000000bff247e24 */ /* 0x000fe2000f8e00ff */
[----:B-1----:R-:W-:Y:S02]  /*1fd0*/  ULEA UR12, UR7, UR12, 0x18 ;  /* 0x0000000c070c7291 */ /* 0x002fe4000f8ec03f */
[----:B------:R-:W-:Y:S02]  /*1fe0*/  USHF.L.U32 UR7, UR8, 0x3, URZ ;  /* 0x0000000308077899 */ /* 0x000fe4000800063f */
[----:B------:R-:W-:Y:S02]  /*1ff0*/  UIADD3 UR8, UR12, 0x680, URZ ;  /* 0x000006800c087890 */ /* 0x000fe4000fffe03f */
[----:B------:R-:W-:Y:S01]  /*2000*/  ULOP3.LUT UR7, UR7, 0x8, URZ, 0xc0, !UPT ;  /* 0x0000000807077892 */ /* 0x000fe2000f8ec03f */
[----:B0-----:R-:W-:Y:S01]  /*2010*/  SHF.R.S32.HI R12, RZ, 0x1f, R7 ;  /* 0x0000001fff0c7819 */ /* 0x001fe20000011407 */
[----:B------:R-:W-:Y:S02]  /*2020*/  UIADD3 UR9, UR12, 0x2d680, URZ ;  /* 0x0002d6800c097890 */ /* 0x000fe4000fffe03f */
[----:B------:R-:W-:Y:S01]  /*2030*/  USHF.R.U32.HI UR8, URZ, 0x4, UR8 ;  /* 0x000000043f087899 */ /* 0x000fe20008011608 */
[----:B------:R-:W-:Y:S01]  /*2040*/  LEA.HI R12, R12, R7, RZ, 0x7 ;  /* 0x000000070c0c7211 */ /* 0x000fe200078f38ff */
[----:B------:R-:W-:-:S02]  /*2050*/  USHF.R.U32.HI UR9, URZ, 0x4, UR9 ;  /* 0x000000043f097899 */ /* 0x000fc40008011609 */
[----:B------:R-:W-:Y:S01]  /*2060*/  ULOP3.LUT UR23, UR7, 0x8, URZ, 0x3c, !UPT ;  /* 0x0000000807177892 */ /* 0x000fe2000f8e3c3f */
[----:B------:R-:W-:Y:S01]  /*2070*/  LOP3.LUT R12, R12, 0xffffff80, RZ, 0xc0, !PT ;  /* 0xffffff800c0c7812 */ /* 0x000fe200078ec0ff */
[----:B------:R-:W-:Y:S02]  /*2080*/  ULOP3.LUT UR14, UR7, 0x18, URZ, 0x3c, !UPT ;  /* 0x00000018070e7892 */ /* 0x000fe4000f8e3c3f */
[----:B------:R-:W-:Y:S02]  /*2090*/  UIADD3 UR21, UR12, 0x5b0, URZ ;  /* 0x000005b00c157890 */ /* 0x000fe4000fffe03f */
[----:B------:R-:W-:Y:S01]  /*20a0*/  IMAD.IADD R18, R7, 0x1, -R12 ;  /* 0x0000000107127824 */ /* 0x000fe200078e0a0c */
[----:B------:R-:W-:Y:S01]  /*20b0*/  ULDC UR7, c[0x0][0x284] ;  /* 0x0000a10000077ab9 */ /* 0x000fe20000000800 */
[----:B------:R-:W-:Y:S02]  /*20c0*/  ULOP3.LUT UR8, UR8, 0x3fff, URZ, 0xc0, !UPT ;  /* 0x00003fff08087892 */ /* 0x000fe4000f8ec03f */
[----:B------:R-:W-:Y:S01]  /*20d0*/  ULOP3.LUT UR9, UR9, 0x3fff, URZ, 0xc0, !UPT ;  /* 0x00003fff09097892 */ /* 0x000fe2000f8ec03f */
[----:B------:R-:W-:Y:S01]  /*20e0*/  SHF.R.S32.HI R19, RZ, 0x1f, R18 ;  /* 0x0000001fff137819 */ /* 0x000fe20000011412 */
[----:B------:R-:W-:-:S02]  /*20f0*/  ULEA UR22, UR10, UR21, 0x3 ;  /* 0x000000150a167291 */ /* 0x000fc4000f8e183f */
[----:B------:R-:W-:Y:S01]  /*2100*/  ULOP3.LUT UR15, UR8, 0x10000, URZ, 0xfc, !UPT ;  /* 0x00010000080f7892 */ /* 0x000fe2000f8efc3f */
[CC--:B------:R-:W-:Y:S01]  /*2110*/  LEA.HI R7, R19.reuse, R18.reuse, RZ, 0x2 ;  /* 0x0000001213077211 */ /* 0x0c0fe200078f10ff */
[----:B------:R-:W-:Y:S01]  /*2120*/  ULOP3.LUT UR16, UR9, 0x10000, URZ, 0xfc, !UPT ;  /* 0x0001000009107892 */ /* 0x000fe2000f8efc3f */
[----:B------:R-:W-:Y:S02]  /*2130*/  LEA.HI R12, R19, R18, RZ, 0x5 ;  /* 0x00000012130c7211 */ /* 0x000fe400078f28ff */
[--C-:B------:R-:W-:Y:S02]  /*2140*/  SHF.R.S32.HI R14, RZ, 0x2, R7.reuse ;  /* 0x00000002ff0e7819 */ /* 0x100fe40000011407 */
[----:B------:R-:W-:Y:S02]  /*2150*/  SHF.R.S32.HI R15, RZ, 0x1f, R7 ;  /* 0x0000001fff0f7819 */ /* 0x000fe40000011407 */
[----:B------:R-:W-:Y:S02]  /*2160*/  SHF.R.S32.HI R19, RZ, 0x5, R12 ;  /* 0x00000005ff137819 */ /* 0x000fe4000001140c */
[----:B------:R-:W-:-:S02]  /*2170*/  LEA.HI R15, R15, R14, RZ, 0x3 ;  /* 0x0000000e0f0f7211 */ /* 0x000fc400078f18ff */
[----:B------:R-:W-:Y:S02]  /*2180*/  LOP3.LUT R7, R7, 0xfffffffc, RZ, 0xc0, !PT ;  /* 0xfffffffc07077812 */ /* 0x000fe400078ec0ff */
[----:B------:R-:W-:-:S03]  /*2190*/  LOP3.LUT R15, R15, 0xfffffff8, RZ, 0xc0, !PT ;  /* 0xfffffff80f0f7812 */ /* 0x000fc600078ec0ff */
[----:B------:R-:W-:Y:S02]  /*21a0*/  IMAD.IADD R7, R18, 0x1, -R7 ;  /* 0x0000000112077824 */ /* 0x000fe400078e0a07 */
[----:B------:R-:W-:-:S04]  /*21b0*/  IMAD.IADD R14, R14, 0x1, -R15 ;  /* 0x000000010e0e7824 */ /* 0x000fc800078e0a0f */
[--C-:B------:R-:W-:Y:S01]  /*21c0*/  IMAD R21, R19, -0x10, -R14.reuse ;  /* 0xfffffff013157824 */ /* 0x100fe200078e0a0e */
[----:B------:R-:W-:-:S03]  /*21d0*/  SHF.R.S32.HI R15, RZ, 0x1f, R14 ;  /* 0x0000001fff0f7819 */ /* 0x000fc6000001140e */
[----:B------:R-:W-:Y:S02]  /*21e0*/  VIADD R21, R21, UR7 ;  /* 0x0000000715157c36 */ /* 0x000fe40008000000 */
[----:B------:R-:W-:-:S07]  /*21f0*/  IMAD.WIDE R14, R19, 0x10, R14 ;  /* 0x00000010130e7825 */ /* 0x000fce00078e020e */
.L_x_64:
[----:B------:R-:W-:Y:S01]  /*2200*/  SHF.L.U32 R12, R36, 0x1f, RZ ;  /* 0x0000001f240c7819 */ /* 0x000fe200000006ff */
[----:B------:R-:W0:Y:S01]  /*2210*/  LDC R18, c[0x0][0x28c] ;  /* 0x0000a300ff127b82 */ /* 0x000e220000000800 */
[----:B------:R-:W-:Y:S01]  /*2220*/  UMOV UR6, URZ ;  /* 0x0000003f00067c82 */ /* 0x000fe20008000000 */
[----:B------:R-:W-:Y:S01]  /*2230*/  UMOV UR17, UR5 ;  /* 0x0000000500117c82 */ /* 0x000fe20008000000 */
[----:B------:R-:W1:Y:S01]  /*2240*/  SYNCS.PHASECHK.TRANS64.TRYWAIT P0, [UR22+-0x8], R12 ;  /* 0xfffff80cff0075a7 */ /* 0x000e620008000156 */
[----:B0-----:R-:W-:Y:S01]  /*2250*/  ISETP.GE.AND P1, PT, R18, 0x1, PT ;  /* 0x000000011200780c */ /* 0x001fe20003f26270 */
[----:B-12---:R-:W-:-:S12]  /*2260*/  @!P0 BRA `(.L_x_20) ;  /* 0x0000002c00648947 */ /* 0x006fd80003800000 */
.L_x_83:
[----:B------:R-:W-:Y:S01]  /*2270*/  UMOV UR7, URZ ;  /* 0x0000003f00077c82 */ /* 0x000fe20008000000 */
[----:B------:R-:W-:Y:S01]  /*2280*/  UMOV UR8, URZ ;  /* 0x0000003f00087c82 */ /* 0x000fe20008000000 */
[----:B0-----:R-:W-:Y:S01]  /*2290*/  IMAD.MOV.U32 R12, RZ, RZ, RZ ;  /* 0x000000ffff0c7224 */ /* 0x001fe200078e00ff */
[----:B------:R-:W-:Y:S01]  /*22a0*/  CS2R R32, SRZ ;  /* 0x0000000000207805 */ /* 0x000fe2000001ff00 */
[----:B------:R-:W-:Y:S01]  /*22b0*/  IMAD.MOV.U32 R20, RZ, RZ, RZ ;  /* 0x000000ffff147224 */ /* 0x000fe200078e00ff */
[----:B------:R-:W-:Y:S01]  /*22c0*/  CS2R R34, SRZ ;  /* 0x0000000000227805 */ /* 0x000fe2000001ff00 */
[----:B------:R-:W-:Y:S01]  /*22d0*/  IMAD.MOV.U32 R37, RZ, RZ, RZ ;  /* 0x000000ffff257224 */ /* 0x000fe200078e00ff */
[----:B------:R-:W-:Y:S01]  /*22e0*/  CS2R R24, SRZ ;  /* 0x0000000000187805 */ /* 0x000fe2000001ff00 */
[----:B------:R-:W-:Y:S01]  /*22f0*/  IMAD.MOV.U32 R39, RZ, RZ, RZ ;  /* 0x000000ffff277224 */ /* 0x000fe200078e00ff */
[----:B------:R-:W-:Y:S01]  /*2300*/  CS2R R26, SRZ ;  /* 0x00000000001a7805 */ /* 0x000fe2000001ff00 */
[----:B------:R-:W-:Y:S01]  /*2310*/  IMAD.U32 R40, RZ, RZ, UR4 ;  /* 0x00000004ff287e24 */ /* 0x000fe2000f8e00ff */
[----:B------:R-:W-:-:S02]  /*2320*/  CS2R R28, SRZ ;  /* 0x00000000001c7805 */ /* 0x000fc4000001ff00 */
[----:B------:R-:W-:Y:S01]  /*2330*/  CS2R R30, SRZ ;  /* 0x00000000001e7805 */ /* 0x000fe2000001ff00 */
[----:B------:R-:W-:Y:S06]  /*2340*/  @!P1 BRA `(.L_x_21) ;  /* 0x0000000000bc9947 */ /* 0x000fec0003800000 */
[----:B------:R-:W-:-:S13]  /*2350*/  ISETP.NE.AND P1, PT, R38, 0x3, PT ;  /* 0x000000032600780c */ /* 0x000fda0003f25270 */
[----:B------:R-:W-:Y:S05]  /*2360*/  @!P1 BRA `(.L_x_22) ;  /* 0x0000000000049947 */ /* 0x000fea0003800000 */
[----:B------:R-:W-:Y:S01]  /*2370*/  BPT.TRAP 0x1 ;  /* 0x000000040000795c */ /* 0x000fe20000300000 */
.L_x_22:
[----:B------:R-:W-:Y:S01]  /*2380*/  ULEA UR6, UR5, UR12, 0x3 ;  /* 0x0000000c05067291 */ /* 0x000fe2000f8e183f */
[----:B------:R-:W-:-:S05]  /*2390*/  IMAD.U32 R12, RZ, RZ, UR4 ;  /* 0x00000004ff0c7e24 */ /* 0x000fca000f8e00ff */
[----:B------:R-:W-:-:S04]  /*23a0*/  SHF.L.U32 R12, R12, 0x1f, RZ ;  /* 0x0000001f0c0c7819 */ /* 0x000fc800000006ff */
[----:B------:R0:W1:Y:S01]  /*23b0*/  SYNCS.PHASECHK.TRANS64.TRYWAIT P0, [UR6], R12 ;  /* 0x0000000cff0075a7 */ /* 0x0000620008000146 */
[----:B------:R-:W-:Y:S05]  /*23c0*/  @!P1 BRA `(.L_x_23) ;  /* 0x0000000000049947 */ /* 0x000fea0003800000 */
[----:B------:R-:W-:Y:S01]  /*23d0*/  BPT.TRAP 0x1 ;  /* 0x000000040000795c */ /* 0x000fe20000300000 */
.L_x_23:
[----:B-1----:R-:W-:Y:S05]  /*23e0*/  @P0 BRA `(.L_x_24) ;  /* 0x0000000000080947 */ /* 0x002fea0003800000 */
[----:B------:R-:W1:Y:S02]  /*23f0*/  SYNCS.PHASECHK.TRANS64.TRYWAIT P0, [UR6], R12 ;  /* 0x0000000cff0075a7 */ /* 0x000e640008000146 */
[----:B-1----:R-:W-:Y:S05]  /*2400*/  @!P0 BRA `(.L_x_25) ;  /* 0x0000002c00148947 */ /* 0x002fea0003800000 */
.L_x_24:
[----:B------:R-:W-:Y:S01]  /*2410*/  ULDC UR6, c[0x0][0x50c] ;  /* 0x0001430000067ab9 */ /* 0x000fe20000000800 */
[----:B------:R-:W-:Y:S01]  /*2420*/  ULEA UR8, UR5, UR15, 0x7 ;  /* 0x0000000f05087291 */ /* 0x000fe2000f8e383f */
[----:B------:R-:W-:Y:S01]  /*2430*/  WARPGROUP.ARRIVE ;  /* 0x00000000000079c5 */ /* 0x000fe20000000000 */
[----:B------:R-:W-:Y:S01]  /*2440*/  UISETP.NE.AND UP0, UPT, UR6, 0x1, UPT ;  /* 0x000000010600788c */ /* 0x000fe2000bf05270 */
[----:B01----:R-:W-:Y:S01]  /*2450*/  IMAD.MOV.U32 R12, RZ, RZ, RZ ;  /* 0x000000ffff0c7224 */ /* 0x003fe200078e00ff */
[----:B------:R-:W-:Y:S01]  /*2460*/  ULEA UR10, UR5, UR16, 0x5 ;  /* 0x00000010050a7291 */ /* 0x000fe2000f8e283f */
[----:B------:R-:W-:Y:S01]  /*2470*/  CS2R R32, SRZ ;  /* 0x0000000000207805 */ /* 0x000fe2000001ff00 */
[----:B------:R-:W-:Y:S01]  /*2480*/  USEL UR7, URZ, 0x1, UP0 ;  /* 0x000000013f077887 */ /* 0x000fe20008000000 */
[----:B------:R-:W-:Y:S01]  /*2490*/  IMAD.MOV.U32 R20, RZ, RZ, RZ ;  /* 0x000000ffff147224 */ /* 0x000fe200078e00ff */
[----:B------:R-:W-:Y:S01]  /*24a0*/  UMOV UR9, 0xc0000010 ;  /* 0xc000001000097882 */ /* 0x000fe20000000000 */
[----:B------:R-:W-:Y:S01]  /*24b0*/  UMOV UR11, 0xc0000010 ;  /* 0xc0000010000b7882 */ /* 0x000fe20000000000 */
[----:B------:R-:W-:Y:S01]  /*24c0*/  UMOV UR6, 0x1 ;  /* 0x0000000100067882 */ /* 0x000fe20000000000 */
[----:B------:R-:W-:-:S02]  /*24d0*/  CS2R R34, SRZ ;  /* 0x0000000000227805 */ /* 0x000fc4000001ff00 */
[----:B------:R-:W-:Y:S01]  /*24e0*/  ISETP.NE.AND P0, PT, RZ, UR7, PT ;  /* 0x00000007ff007c0c */ /* 0x000fe2000bf05270 */
[----:B------:R-:W-:Y:S01]  /*24f0*/  QGMMA.64x16x32.F32.E4M3.E4M3 R24, gdesc[UR8], RZ, !UPT, gsb0 ;  /* 0x00200000081879f3 */ /* 0x000fe2000c0008ff */
[----:B------:R-:W-:Y:S02]  /*2500*/  IMAD.MOV.U32 R37, RZ, RZ, RZ ;  /* 0x000000ffff257224 */ /* 0x000fe400078e00ff */
[----:B------:R-:W-:-:S09]  /*2510*/  IMAD.MOV.U32 R39, RZ, RZ, RZ ;  /* 0x000000ffff277224 */ /* 0x000fd200078e00ff */
[----:B------:R-:W-:Y:S05]  /*2520*/  @!P0 BRA `(.L_x_26) ;  /* 0x0000000000288947 */ /* 0x000fea0003800000 */
[----:B------:R-:W-:Y:S02]  /*2530*/  WARPGROUP.DEPBAR.LE gsb0, 0x0 ;  /* 0x00008000000079c5 */ /* 0x000fe40000010000 */
[----:B------:R-:W-:-:S01]  /*2540*/  FADD R39, RZ, R24 ;  /* 0x00000018ff277221 */ /* 0x000fc20000000000 */
[----:B------:R-:W-:Y:S01]  /*2550*/  FADD R34, RZ, R25 ;  /* 0x00000019ff227221 */ /* 0x000fe20000000000 */
[----:B------:R-:W-:-:S01]  /*2560*/  FADD R37, RZ, R26 ;  /* 0x0000001aff257221 */ /* 0x000fc20000000000 */
[----:B------:R-:W-:Y:S01]  /*2570*/  FADD R32, RZ, R27 ;  /* 0x0000001bff207221 */ /* 0x000fe20000000000 */
[----:B------:R-:W-:-:S01]  /*2580*/  FADD R35, RZ, R28 ;  /* 0x0000001cff237221 */ /* 0x000fc20000000000 */
[----:B------:R-:W-:Y:S01]  /*2590*/  FADD R20, RZ, R29 ;  /* 0x0000001dff147221 */ /* 0x000fe20000000000 */
[----:B------:R-:W-:-:S01]  /*25a0*/  FADD R33, RZ, R30 ;  /* 0x0000001eff217221 */ /* 0x000fc20000000000 */
[----:B------:R-:W-:Y:S01]  /*25b0*/  FADD R12, RZ, R31 ;  /* 0x0000001fff0c7221 */ /* 0x000fe20000000000 */
[----:B------:R-:W-:-:S06]  /*25c0*/  UMOV UR6, URZ ;  /* 0x0000003f00067c82 */ /* 0x000fcc0008000000 */
.L_x_26:
[----:B------:R-:W-:-:S04]  /*25d0*/  UIADD3 UR17, UR5, 0x1, URZ ;  /* 0x0000000105117890 */ /* 0x000fc8000fffe03f */
[----:B------:R-:W-:-:S04]  /*25e0*/  UISETP.NE.AND UP0, UPT, UR17, 0x5a, UPT ;  /* 0x0000005a1100788c */ /* 0x000fc8000bf05270 */
[----:B------:R-:W-:Y:S02]  /*25f0*/  USEL UR8, URZ, 0x1, UP0 ;  /* 0x000000013f087887 */ /* 0x000fe40008000000 */
[----:B------:R-:W-:Y:S02]  /*2600*/  USEL UR17, UR17, URZ, UP0 ;  /* 0x0000003f11117287 */ /* 0x000fe40008000000 */
[----:B------:R-:W-:-:S06]  /*2610*/  ULOP3.LUT UR8, UR4, UR8, URZ, 0x3c, !UPT ;  /* 0x0000000804087292 */ /* 0x000fcc000f8e3c3f */
[----:B------:R-:W-:Y:S01]  /*2620*/  IMAD.U32 R40, RZ, RZ, UR8 ;  /* 0x00000008ff287e24 */ /* 0x000fe2000f8e00ff */
[----:B------:R-:W-:-:S06]  /*2630*/  UMOV UR8, 0x1 ;  /* 0x0000000100087882 */ /* 0x000fcc0000000000 */
.L_x_21:
[----:B------:R-:W-:-:S06]  /*2640*/  UISETP.GE.AND UP0, UPT, UR13, 0x1, UPT ;  /* 0x000000010d00788c */ /* 0x000fcc000bf06270 */
[----:B------:R-:W-:-:S13]  /*2650*/  PLOP3.LUT P0, PT, PT, PT, UP0, 0x80, 0x0 ;  /* 0x000000000000781c */ /* 0x000fda0003f0f008 */
[----:B------:R-:W-:Y:S05]  /*2660*/  @!P0 BRA `(.L_x_27) ;  /* 0x0000000000f48947 */ /* 0x000fea0003800000 */
[----:B------:R-:W-:Y:S01]  /*2670*/  IMAD.U32 R18, RZ, RZ, UR13 ;  /* 0x0000000dff127e24 */ /* 0x000fe2000f8e00ff */
[----:B------:R-:W-:Y:S01]  /*2680*/  ULDC UR24, c[0x0][0x50c] ;  /* 0x0001430000187ab9 */ /* 0x000fe20000000800 */
[----:B------:R-:W-:-:S07]  /*2690*/  IMAD.U32 R19, RZ, RZ, UR5 ;  /* 0x00000005ff137e24 */ /* 0x000fce000f8e00ff */
.L_x_35:
[----:B------:R-:W-:-:S13]  /*26a0*/  ISETP.NE.AND P1, PT, R38, 0x3, PT ;  /* 0x000000032600780c */ /* 0x000fda0003f25270 */
[----:B------:R-:W-:Y:S05]  /*26b0*/  @!P1 BRA `(.L_x_28) ;  /* 0x0000000000049947 */ /* 0x000fea0003800000 */
[----:B------:R-:W-:Y:S01]  /*26c0*/  BPT.TRAP 0x1 ;  /* 0x000000040000795c */ /* 0x000fe20000300000 */
.L_x_28:
[----:B------:R-:W-:Y:S01]  /*26d0*/  ULEA UR9, UR17, UR12, 0x3 ;  /* 0x0000000c11097291 */ /* 0x000fe2000f8e183f */
[----:B------:R-:W-:-:S08]  /*26e0*/  SHF.L.U32 R22, R40, 0x1f, RZ ;  /* 0x0000001f28167819 */ /* 0x000fd000000006ff */
[----:B------:R0:W1:Y:S01]  /*26f0*/  SYNCS.PHASECHK.TRANS64.TRYWAIT P0, [UR9], R22 ;  /* 0x00000016ff0075a7 */ /* 0x0000620008000149 */
[----:B------:R-:W-:Y:S05]  /*2700*/  @!P1 BRA `(.L_x_29) ;  /* 0x0000000000049947 */ /* 0x000fea0003800000 */
[----:B------:R-:W-:Y:S01]  /*2710*/  BPT.TRAP 0x1 ;  /* 0x000000040000795c */ /* 0x000fe20000300000 */
.L_x_29:
[----:B-1----:R-:W-:Y:S05]  /*2720*/  @P0 BRA `(.L_x_30) ;  /* 0x0000000000080947 */ /* 0x002fea0003800000 */
[----:B------:R-:W1:Y:S02]  /*2730*/  SYNCS.PHASECHK.TRANS64.TRYWAIT P0, [UR9], R22 ;  /* 0x00000016ff0075a7 */ /* 0x000e640008000149 */
[----:B-1----:R-:W-:Y:S05]  /*2740*/  @!P0 BRA `(.L_x_31) ;  /* 0x00000028005c8947 */ /* 0x002fea0003800000 */
.L_x_30:
[----:B------:R-:W-:Y:S01]  /*2750*/  UISETP.NE.AND UP0, UPT, UR7, URZ, UPT ;  /* 0x0000003f0700728c */ /* 0x000fe2000bf05270 */
[----:B------:R-:W-:Y:S01]  /*2760*/  WARPGROUP.ARRIVE ;  /* 0x00000000000079c5 */ /* 0x000fe20000000000 */
[----:B------:R-:W-:Y:S02]  /*2770*/  ULEA UR10, UR17, UR16, 0x5 ;  /* 0x00000010110a7291 */ /* 0x000fe4000f8e283f */
[----:B------:R-:W-:Y:S01]  /*2780*/  USEL UR8, UR8, URZ, !UP0 ;  /* 0x0000003f08087287 */ /* 0x000fe2000c000000 */
[----:B------:R-:W-:Y:S01]  /*2790*/  UMOV UR9, 0xc0000010 ;  /* 0xc000001000097882 */ /* 0x000fe20000000000 */
[----:B------:R-:W-:Y:S02]  /*27a0*/  UMOV UR11, 0xc0000010 ;  /* 0xc0000010000b7882 */ /* 0x000fe40000000000 */
[----:B------:R-:W-:Y:S02]  /*27b0*/  UISETP.NE.U32.AND UP0, UPT, UR8, URZ, UPT ;  /* 0x0000003f0800728c */ /* 0x000fe4000bf05070 */
[----:B------:R-:W-:-:S02]  /*27c0*/  ULEA UR8, UR17, UR15, 0x7 ;  /* 0x0000000f11087291 */ /* 0x000fc4000f8e383f */
[----:B------:R-:W-:-:S07]  /*27d0*/  UIADD3 UR6, UR6, 0x1, URZ ;  /* 0x0000000106067890 */ /* 0x000fce000fffe03f */
[----:B------:R-:W-:Y:S01]  /*27e0*/  QGMMA.64x16x32.F32.E4M3.E4M3 R24, gdesc[UR8], R24, UP0, gsb0 ;  /* 0x00200000081879f3 */ /* 0x000fe2000b800818 */
[----:B------:R-:W-:-:S04]  /*27f0*/  UISETP.NE.AND UP0, UPT, UR6, UR24, UPT ;  /* 0x000000180600728c */ /* 0x000fc8000bf05270 */
[----:B------:R-:W-:-:S06]  /*2800*/  USEL UR7, URZ, 0x1, UP0 ;  /* 0x000000013f077887 */ /* 0x000fcc0008000000 */
[----:B------:R-:W-:Y:S01]  /*2810*/  ISETP.NE.AND P0, PT, RZ, UR7, PT ;  /* 0x00000007ff007c0c */ /* 0x000fe2000bf05270 */
[----:B------:R-:W-:-:S12]  /*2820*/  WARPGROUP.DEPBAR.LE gsb0, 0x1 ;  /* 0x00008000000079c5 */ /* 0x000fd80000010100 */
[----:B------:R-:W-:Y:S05]  /*2830*/  @!P0 BRA `(.L_x_32) ;  /* 0x0000000000288947 */ /* 0x000fea0003800000 */
[----:B------:R-:W-:Y:S02]  /*2840*/  WARPGROUP.DEPBAR.LE gsb0, 0x0 ;  /* 0x00008000000079c5 */ /* 0x000fe40000010000 */
[----:B------:R-:W-:-:S01]  /*2850*/  FADD R39, R24, R39 ;  /* 0x0000002718277221 */ /* 0x000fc20000000000 */
[----:B------:R-:W-:Y:S01]  /*2860*/  FADD R34, R25, R34 ;  /* 0x0000002219227221 */ /* 0x000fe20000000000 */
[----:B------:R-:W-:-:S01]  /*2870*/  FADD R37, R26, R37 ;  /* 0x000000251a257221 */ /* 0x000fc20000000000 */
[----:B------:R-:W-:Y:S01]  /*2880*/  FADD R32, R27, R32 ;  /* 0x000000201b207221 */ /* 0x000fe20000000000 */
[----:B------:R-:W-:-:S01]  /*2890*/  FADD R35, R28, R35 ;  /* 0x000000231c237221 */ /* 0x000fc20000000000 */
[----:B------:R-:W-:Y:S01]  /*28a0*/  FADD R20, R29, R20 ;  /* 0x000000141d147221 */ /* 0x000fe20000000000 */
[----:B------:R-:W-:-:S01]  /*28b0*/  FADD R33, R30, R33 ;  /* 0x000000211e217221 */ /* 0x000fc20000000000 */
[----:B------:R-:W-:Y:S01]  /*28c0*/  FADD R12, R12, R31 ;  /* 0x0000001f0c0c7221 */ /* 0x000fe20000000000 */
[----:B------:R-:W-:-:S06]  /*28d0*/  UMOV UR6, URZ ;  /* 0x0000003f00067c82 */ /* 0x000fcc0008000000 */
.L_x_32:
[----:B------:R-:W-:Y:S05]  /*28e0*/  @!P1 BRA `(.L_x_33) ;  /* 0x0000000000049947 */ /* 0x000fea0003800000 */
[----:B------:R-:W-:Y:S01]  /*28f0*/  BPT.TRAP 0x1 ;  /* 0x000000040000795c */ /* 0x000fe20000300000 */
.L_x_33:
[----:B------:R-:W-:-:S13]  /*2900*/  ISETP.NE.AND P0, PT, R13, RZ, PT ;  /* 0x000000ff0d00720c */ /* 0x000fda0003f05270 */
[----:B01----:R-:W-:-:S05]  /*2910*/  @P0 LEA R22, R19, UR12, 0x3 ;  /* 0x0000000c13160c11 */ /* 0x003fca000f8e18ff */
[----:B------:R-:W-:-:S05]  /*2920*/  @P0 VIADD R22, R22, 0x2d0 ;  /* 0x000002d016160836 */ /* 0x000fca0000000000 */
[----:B------:R-:W-:-:S04]  /*2930*/  @P0 PRMT R22, R11, 0x654, R22 ;  /* 0x000006540b160816 */ /* 0x000fc80000000016 */
[----:B------:R0:W-:Y:S01]  /*2940*/  @P0 SYNCS.ARRIVE.TRANS64.RED.A1T0 RZ, [R22+URZ], RZ ;  /* 0x000000ff16ff09a7 */ /* 0x0001e2000810043f */
[----:B------:R-:W-:-:S13]  /*2950*/  ISETP.GT.U32.AND P0, PT, R0, 0x1, PT ;  /* 0x000000010000780c */ /* 0x000fda0003f04070 */
[----:B0-----:R-:W-:Y:S05]  /*2960*/  @P0 BRA `(.L_x_34) ;  /* 0x0000000000040947 */ /* 0x001fea0003800000 */
[----:B------:R-:W-:Y:S01]  /*2970*/  BPT.TRAP 0x1 ;  /* 0x000000040000795c */ /* 0x000fe20000300000 */
.L_x_34:
[----:B------:R-:W-:Y:S01]  /*2980*/  UIADD3 UR17, UR17, 0x1, URZ ;  /* 0x0000000111117890 */ /* 0x000fe2000fffe03f */
[C---:B------:R-:W-:Y:S01]  /*2990*/  ISETP.GT.AND P1, PT, R18.reuse, 0x1, PT ;  /* 0x000000011200780c */ /* 0x040fe20003f24270 */
[----:B------:R-:W-:Y:S02]  /*29a0*/  VIADD R19, R19, 0x1 ;  /* 0x0000000113137836 */ /* 0x000fe40000000000 */
[----:B------:R-:W-:Y:S01]  /*29b0*/  UISETP.NE.AND UP0, UPT, UR17, 0x5a, UPT ;  /* 0x0000005a1100788c */ /* 0x000fe2000bf05270 */
[----:B------:R-:W-:Y:S02]  /*29c0*/  VIADD R18, R18, 0xffffffff ;  /* 0xffffffff12127836 */ /* 0x000fe40000000000 */
[C---:B------:R-:W-:Y:S01]  /*29d0*/  ISETP.NE.AND P0, PT, R19.reuse, 0x5a, PT ;  /* 0x0000005a1300780c */ /* 0x040fe20003f05270 */
[----:B------:R-:W-:Y:S02]  /*29e0*/  USEL UR8, URZ, 0x1, UP0 ;  /* 0x000000013f087887 */ /* 0x000fe40008000000 */
[----:B------:R-:W-:Y:S01]  /*29f0*/  USEL UR17, UR17, URZ, UP0 ;  /* 0x0000003f11117287 */ /* 0x000fe20008000000 */
[----:B------:R-:W-:-:S03]  /*2a00*/  SEL R19, R19, RZ, P0 ;  /* 0x000000ff13137207 */ /* 0x000fc60000000000 */
[----:B------:R-:W-:Y:S01]  /*2a10*/  LOP3.LUT R40, R40, UR8, RZ, 0x3c, !PT ;  /* 0x0000000828287c12 */ /* 0x000fe2000f8e3cff */
[----:B------:R-:W-:Y:S01]  /*2a20*/  UMOV UR8, 0x1 ;  /* 0x0000000100087882 */ /* 0x000fe20000000000 */
[----:B------:R-:W-:Y:S06]  /*2a30*/  @P1 BRA `(.L_x_35) ;  /* 0xfffffffc00181947 */ /* 0x000fec000383ffff */
.L_x_27:
[----:B------:R-:W-:Y:S01]  /*2a40*/  UISETP.NE.AND UP0, UPT, UR6, URZ, UPT ;  /* 0x0000003f0600728c */ /* 0x000fe2000bf05270 */
[----:B------:R-:W0:Y:S01]  /*2a50*/  LDC R18, c[0x0][0x28c] ;  /* 0x0000a300ff127b82 */ /* 0x000e220000000800 */
[----:B------:R-:W-:Y:S02]  /*2a60*/  IMAD.U32 R19, RZ, RZ, UR23 ;  /* 0x00000017ff137e24 */ /* 0x000fe4000f8e00ff */
[----:B------:R-:W-:-:S06]  /*2a70*/  USEL UR6, URZ, 0x1, !UP0 ;  /* 0x000000013f067887 */ /* 0x000fcc000c000000 */
[----:B------:R-:W-:-:S13]  /*2a80*/  ISETP.NE.AND P0, PT, RZ, UR6, PT ;  /* 0x00000006ff007c0c */ /* 0x000fda000bf05270 */
[----:B------:R-:W-:Y:S05]  /*2a90*/  @!P0 BRA `(.L_x_36) ;  /* 0x0000000000248947 */ /* 0x000fea0003800000 */
[----:B------:R-:W-:Y:S02]  /*2aa0*/  WARPGROUP.DEPBAR.LE gsb0, 0x0 ;  /* 0x00008000000079c5 */ /* 0x000fe40000010000 */
[----:B------:R-:W-:Y:S01]  /*2ab0*/  FADD R39, R24, R39 ;  /* 0x0000002718277221 */ /* 0x000fe20000000000 */
[----:B------:R-:W-:Y:S01]  /*2ac0*/  FADD R34, R25, R34 ;  /* 0x0000002219227221 */ /* 0x000fe20000000000 */
[----:B------:R-:W-:Y:S01]  /*2ad0*/  FADD R37, R26, R37 ;  /* 0x000000251a257221 */ /* 0x000fe20000000000 */
[----:B------:R-:W-:Y:S01]  /*2ae0*/  FADD R32, R27, R32 ;  /* 0x000000201b207221 */ /* 0x000fe20000000000 */
[----:B------:R-:W-:Y:S01]  /*2af0*/  FADD R35, R28, R35 ;  /* 0x000000231c237221 */ /* 0x000fe20000000000 */
[----:B------:R-:W-:Y:S01]  /*2b00*/  FADD R20, R29, R20 ;  /* 0x000000141d147221 */ /* 0x000fe20000000000 */
[----:B------:R-:W-:Y:S01]  /*2b10*/  FADD R33, R30, R33 ;  /* 0x000000211e217221 */ /* 0x000fe20000000000 */
[----:B------:R-:W-:-:S07]  /*2b20*/  FADD R12, R12, R31 ;  /* 0x0000001f0c0c7221 */ /* 0x000fce0000000000 */
.L_x_36:
[----:B0-----:R-:W-:Y:S01]  /*2b30*/  ISETP.GE.AND P0, PT, R18, 0x1, PT ;  /* 0x000000011200780c */ /* 0x001fe20003f06270 */
[----:B------:R0:W-:Y:S01]  /*2b40*/  SYNCS.ARRIVE.TRANS64.A1T0 RZ, [R19+UR21], RZ ;  /* 0x000000ff13ff79a7 */ /* 0x0001e20008100015 */
[----:B------:R-:W-:-:S11]  /*2b50*/  WARPGROUP.DEPBAR.LE gsb0, 0x0 ;  /* 0x00008000000079c5 */ /* 0x000fd60000010000 */
[----:B------:R-:W-:Y:S05]  /*2b60*/  @!P0 BRA `(.L_x_37) ;  /* 0x0000000000508947 */ /* 0x000fea0003800000 */
[----:B------:R-:W-:-:S13]  /*2b70*/  ISETP.NE.AND P0, PT, R38, 0x3, PT ;  /* 0x000000032600780c */ /* 0x000fda0003f05270 */
[----:B------:R-:W-:Y:S05]  /*2b80*/  @!P0 BRA `(.L_x_38) ;  /* 0x0000000000048947 */ /* 0x000fea0003800000 */
[----:B------:R-:W-:Y:S01]  /*2b90*/  BPT.TRAP 0x1 ;  /* 0x000000040000795c */ /* 0x000fe20000300000 */
.L_x_38:
[----:B------:R-:W-:Y:S01]  /*2ba0*/  ISETP.NE.AND P0, PT, R13, RZ, PT ;  /* 0x000000ff0d00720c */ /* 0x000fe20003f05270 */
[----:B------:R-:W-:Y:S01]  /*2bb0*/  BSSY B0, `(.L_x_39) ;  /* 0x000000d000007945 */ /* 0x000fe20003800000 */
[----:B------:R-:W-:-:S11]  /*2bc0*/  ISETP.GT.U32.AND P1, PT, R0, 0x1, PT ;  /* 0x000000010000780c */ /* 0x000fd60003f24070 */
[----:B------:R-:W-:Y:S05]  /*2bd0*/  @!P0 BRA `(.L_x_40) ;  /* 0x0000000000288947 */ /* 0x000fea0003800000 */
[----:B------:R-:W-:-:S04]  /*2be0*/  UIADD3 UR8, UR13, UR5, URZ ;  /* 0x000000050d087290 */ /* 0x000fc8000fffe03f */
[----:B------:R-:W-:-:S04]  /*2bf0*/  USHF.R.U32.HI UR6, URZ, 0x1, UR8 ;  /* 0x000000013f067899 */ /* 0x000fc80008011608 */
[----:B------:R-:W-:-:S04]  /*2c00*/  UIMAD.WIDE.U32 UR6, UR6, -0x49f49f49, URZ ;  /* 0xb60b60b7060678a5 */ /* 0x000fc8000f8e003f */
[----:B------:R-:W-:-:S04]  /*2c10*/  USHF.R.U32.HI UR6, URZ, 0x5, UR7 ;  /* 0x000000053f067899 */ /* 0x000fc80008011607 */
[----:B------:R-:W-:-:S04]  /*2c20*/  UIMAD UR8, UR6, -0x5a, UR8 ;  /* 0xffffffa6060878a4 */ /* 0x000fc8000f8e0208 */
[----:B------:R-:W-:-:S04]  /*2c30*/  ULEA UR8, UR8, UR12, 0x3 ;  /* 0x0000000c08087291 */ /* 0x000fc8000f8e183f */
[----:B------:R-:W-:-:S06]  /*2c40*/  UIADD3 UR8, UR8, 0x2d0, URZ ;  /* 0x000002d008087890 */ /* 0x000fcc000fffe03f */
[----:B------:R-:W-:-:S05]  /*2c50*/  IMAD.U32 R18, RZ, RZ, UR8 ;  /* 0x00000008ff127e24 */ /* 0x000fca000f8e00ff */
[----:B------:R-:W-:-:S04]  /*2c60*/  PRMT R18, R11, 0x654, R18 ;  /* 0x000006540b127816 */ /* 0x000fc80000000012 */
[----:B------:R1:W-:Y:S03]  /*2c70*/  SYNCS.ARRIVE.TRANS64.RED.A1T0 RZ, [R18+URZ], RZ ;  /* 0x000000ff12ff79a7 */ /* 0x0003e6000810043f */
.L_x_40:
[----:B------:R-:W-:Y:S05]  /*2c80*/  BSYNC B0 ;  /* 0x0000000000007941 */ /* 0x000fea0003800000 */
.L_x_39:
[----:B------:R-:W-:Y:S05]  /*2c90*/  @P1 BRA `(.L_x_37) ;  /* 0x0000000000041947 */ /* 0x000fea0003800000 */
[----:B------:R-:W-:Y:S01]  /*2ca0*/  BPT.TRAP 0x1 ;  /* 0x000000040000795c */ /* 0x000fe20000300000 */
.L_x_37:
[----:B-1----:R-:W-:Y:S01]  /*2cb0*/  SHF.L.U32 R18, R36, 0x1f, RZ ;  /* 0x0000001f24127819 */ /* 0x002fe200000006ff */
[----:B------:R-:W-:Y:S01]  /*2cc0*/  UIADD3 UR5, UR20, UR5, URZ ;  /* 0x0000000514057290 */ /* 0x000fe2000fffe03f */
[----:B------:R-:W1:Y:S01]  /*2cd0*/  LDC R30, c[0x0][0x288] ;  /* 0x0000a200ff1e7b82 */ /* 0x000e620000000800 */
[----:B------:R-:W-:Y:S01]  /*2ce0*/  UISETP.GE.U32.AND UP1, UPT, UR20, 0x5a, UPT ;  /* 0x0000005a1400788c */ /* 0x000fe2000bf26070 */
[----:B------:R-:W-:Y:S01]  /*2cf0*/  IMAD.SHL.U32 R26, R7, 0x2, RZ ;  /* 0x00000002071a7824 */ /* 0x000fe200078e00ff */
[----:B------:R-:W-:Y:S02]  /*2d00*/  UISETP.GT.U32.AND UP0, UPT, UR5, 0x59, UPT ;  /* 0x000000590500788c */ /* 0x000fe4000bf04070 */
[----:B------:R-:W-:Y:S02]  /*2d10*/  USHF.R.U32.HI UR6, URZ, 0x1, UR5 ;  /* 0x000000013f067899 */ /* 0x000fe40008011605 */
[----:B------:R-:W-:Y:S01]  /*2d20*/  UISETP.LT.U32.AND UP0, UPT, UR20, 0x5a, UP0 ;  /* 0x0000005a1400788c */ /* 0x000fe20008701070 */
[----:B------:R-:W4:Y:S01]  /*2d30*/  SYNCS.PHASECHK.TRANS64.TRYWAIT P0, [UR22+0x8], R18 ;  /* 0x00000812ff0075a7 */ /* 0x000f220008000156 */
[----:B------:R-:W-:Y:S01]  /*2d40*/  UIMAD.WIDE.U32 UR6, UR6, -0x49f49f49, URZ ;  /* 0xb60b60b7060678a5 */ /* 0x000fe2000f8e003f */
[----:B------:R-:W-:Y:S01]  /*2d50*/  SHF.R.S32.HI R27, RZ, 0x1f, R26 ;  /* 0x0000001fff1b7819 */ /* 0x000fe2000001141a */
[----:B------:R-:W-:-:S02]  /*2d60*/  USEL UR8, URZ, 0x1, !UP0 ;  /* 0x000000013f087887 */ /* 0x000fc4000c000000 */
[----:B------:R-:W-:Y:S02]  /*2d70*/  USHF.R.U32.HI UR6, URZ, 0x5, UR7 ;  /* 0x000000053f067899 */ /* 0x000fe40008011607 */
[----:B------:R-:W-:Y:S02]  /*2d80*/  ULOP3.LUT UR4, UR4, UR8, URZ, 0x3c, !UPT ;  /* 0x0000000804047292 */ /* 0x000fe4000f8e3c3f */
[----:B------:R-:W-:Y:S02]  /*2d90*/  UIMAD UR5, UR6, -0x5a, UR5 ;  /* 0xffffffa6060578a4 */ /* 0x000fe4000f8e0205 */
[----:B------:R-:W-:Y:S01]  /*2da0*/  @UP1 ULOP3.LUT UR4, UR4, 0x1, UR6, 0x78, !UPT ;  /* 0x0000000104041892 */ /* 0x000fe2000f8e7806 */
[----:B-1--4-:R-:W-:Y:S11]  /*2db0*/  @!P0 BRA `(.L_x_41) ;  /* 0x0000002000d88947 */ /* 0x012ff60003800000 */
.L_x_84:
[----:B------:R-:W-:Y:S01]  /*2dc0*/  IMAD.SHL.U32 R22, R4, 0x40, RZ ;  /* 0x0000004004167824 */ /* 0x000fe200078e00ff */
[----:B------:R-:W-:Y:S01]  /*2dd0*/  ULDC UR8, c[0x0][0x284] ;  /* 0x0000a10000087ab9 */ /* 0x000fe20000000800 */
[----:B------:R-:W-:Y:S01]  /*2de0*/  IMAD.SHL.U32 R29, R5, 0x10, RZ ;  /* 0x00000010051d7824 */ /* 0x000fe200078e00ff */
[----:B------:R-:W-:Y:S01]  /*2df0*/  SHF.R.S32.HI R28, RZ, 0x1f, R6 ;  /* 0x0000001fff1c7819 */ /* 0x000fe20000011406 */
[----:B------:R-:W-:Y:S01]  /*2e00*/  ULDC.64 UR6, c[0x0][0x5d0] ;  /* 0x0001740000067ab9 */ /* 0x000fe20000000a00 */
[----:B------:R-:W-:Y:S01]  /*2e10*/  ISETP.GE.AND P0, PT, R22, UR8, PT ;  /* 0x0000000816007c0c */ /* 0x000fe2000bf06270 */
[----:B0-----:R-:W-:Y:S01]  /*2e20*/  IMAD.WIDE.U32 R18, R6, UR6, R26 ;  /* 0x0000000606127c25 */ /* 0x001fe2000f8e001a */
[----:B------:R-:W-:Y:S02]  /*2e30*/  SHF.R.S32.HI R31, RZ, 0x1f, R29 ;  /* 0x0000001fff1f7819 */ /* 0x000fe4000001141d */
[C---:B------:R-:W-:Y:S01]  /*2e40*/  ISETP.GE.OR P0, PT, R29.reuse, R30, P0 ;  /* 0x0000001e1d00720c */ /* 0x040fe20000706670 */
[----:B------:R-:W-:Y:S01]  /*2e50*/  IMAD R23, R28, UR6, RZ ;  /* 0x000000061c177c24 */ /* 0x000fe2000f8e02ff */
[----:B------:R-:W-:-:S03]  /*2e60*/  IADD3 R18, P1, R29, R18, RZ ;  /* 0x000000121d127210 */ /* 0x000fc60007f3e0ff */
[----:B------:R-:W-:-:S05]  /*2e70*/  IMAD R23, R6, UR7, R23 ;  /* 0x0000000706177c24 */ /* 0x000fca000f8e0217 */
[----:B------:R-:W-:-:S03]  /*2e80*/  IADD3.X R19, R31, R19, R23, P1, !PT ;  /* 0x000000131f137210 */ /* 0x000fc60000ffe417 */
[----:B------:R-:W-:Y:S05]  /*2e90*/  @P0 BRA `(.L_x_42) ;  /* 0x0000000800e00947 */ /* 0x000fea0003800000 */
[----:B------:R-:W0:Y:S01]  /*2ea0*/  LDC.64 R42, c[0x0][0x5c8] ;  /* 0x00017200ff2a7b82 */ /* 0x000e220000000a00 */
[----:B------:R-:W-:Y:S01]  /*2eb0*/  IMAD.WIDE R24, R4, 0x40, R14 ;  /* 0x0000004004187825 */ /* 0x000fe200078e020e */
[----:B------:R-:W-:Y:S01]  /*2ec0*/  ULDC.64 UR6, c[0x0][0x5c0] ;  /* 0x0001700000067ab9 */ /* 0x000fe20000000a00 */
[----:B------:R-:W-:Y:S02]  /*2ed0*/  BSSY B0, `(.L_x_42) ;  /* 0x00000b4000007945 */ /* 0x000fe40003800000 */
[----:B------:R-:W-:-:S04]  /*2ee0*/  IMAD R30, R7, -0x2, R30 ;  /* 0xfffffffe071e7824 */ /* 0x000fc800078e021e */
[----:B------:R-:W-:Y:S02]  /*2ef0*/  IMAD.IADD R40, R30, 0x1, -R29 ;  /* 0x000000011e287824 */ /* 0x000fe400078e0a1d */
[-C--:B0-----:R-:W-:Y:S02]  /*2f00*/  IMAD R22, R25, R42.reuse, RZ ;  /* 0x0000002a19167224 */ /* 0x081fe400078e02ff */
[----:B------:R-:W-:-:S04]  /*2f10*/  IMAD.WIDE.U32 R18, R24, R42, R18 ;  /* 0x0000002a18127225 */ /* 0x000fc800078e0012 */
[----:B------:R-:W-:Y:S01]  /*2f20*/  IMAD R41, R24, R43, R22 ;  /* 0x0000002b18297224 */ /* 0x000fe200078e0216 */
[----:B------:R-:W-:Y:S02]  /*2f30*/  LEA R23, P0, R42, R18, 0x3 ;  /* 0x000000122a177211 */ /* 0x000fe400078018ff */
[----:B------:R-:W-:Y:S01]  /*2f40*/  IADD3 R22, P1, R18, UR6, RZ ;  /* 0x0000000612167c10 */ /* 0x000fe2000ff3e0ff */
[----:B------:R-:W-:Y:S01]  /*2f50*/  IMAD.IADD R41, R19, 0x1, R41 ;  /* 0x0000000113297824 */ /* 0x000fe200078e0229 */
[----:B------:R-:W-:-:S04]  /*2f60*/  IADD3 R18, P3, R23, UR6, RZ ;  /* 0x0000000617127c10 */ /* 0x000fc8000ff7e0ff */
[----:B------:R-:W-:Y:S02]  /*2f70*/  LEA.HI.X R19, R42, R41, R43, 0x3, P0 ;  /* 0x000000292a137211 */ /* 0x000fe400000f1c2b */
[----:B---3-5:R-:W-:Y:S02]  /*2f80*/  FSETP.NEU.AND P0, PT, R17, RZ, PT ;  /* 0x000000ff1100720b */ /* 0x028fe40003f0d000 */
[----:B------:R-:W-:Y:S02]  /*2f90*/  IADD3.X R23, R41, UR7, RZ, P1, !PT ;  /* 0x0000000729177c10 */ /* 0x000fe40008ffe4ff */
[----:B------:R-:W-:-:S09]  /*2fa0*/  IADD3.X R19, R19, UR7, RZ, P3, !PT ;  /* 0x0000000713137c10 */ /* 0x000fd20009ffe4ff */
[----:B------:R-:W-:Y:S05]  /*2fb0*/  @!P0 BRA `(.L_x_43) ;  /* 0x0000000800088947 */ /* 0x000fea0003800000 */
[----:B------:R-:W-:Y:S01]  /*2fc0*/  ULDC.64 UR6, c[0x0][0x5b8] ;  /* 0x00016e0000067ab9 */ /* 0x000fe20000000a00 */
[----:B------:R-:W-:Y:S01]  /*2fd0*/  IMAD R4, R4, -0x40, R21 ;  /* 0xffffffc004047824 */ /* 0x000fe200078e0215 */
[----:B------:R-:W-:Y:S01]  /*2fe0*/  ULDC.64 UR8, c[0x0][0x5a8] ;  /* 0x00016a0000087ab9 */ /* 0x000fe20000000a00 */
[----:B------:R-:W-:Y:S01]  /*2ff0*/  IMAD.WIDE.U32 R26, R6, UR6, R26 ;  /* 0x00000006061a7c25 */ /* 0x000fe2000f8e001a */
[----:B------:R-:W-:Y:S03]  /*3000*/  BSSY B1, `(.L_x_44) ;  /* 0x0000010000017945 */ /* 0x000fe60003800000 */
[----:B------:R-:W-:Y:S01]  /*3010*/  IMAD R41, R28, UR6, RZ ;  /* 0x000000061c297c24 */ /* 0x000fe2000f8e02ff */
[----:B------:R-:W-:-:S03]  /*3020*/  IADD3 R28, P0, R29, R26, RZ ;  /* 0x0000001a1d1c7210 */ /* 0x000fc60007f1e0ff */
[----:B------:R-:W-:Y:S01]  /*3030*/  IMAD R41, R6, UR7, R41 ;  /* 0x0000000706297c24 */ /* 0x000fe2000f8e0229 */
[----:B------:R-:W-:Y:S01]  /*3040*/  ULDC.64 UR6, c[0x0][0x5b0] ;  /* 0x00016c0000067ab9 */ /* 0x000fe20000000a00 */
[----:B------:R-:W-:-:S03]  /*3050*/  PRMT R6, RZ, 0x7610, R6 ;  /* 0x00007610ff067816 */ /* 0x000fc60000000006 */
[----:B------:R-:W-:Y:S01]  /*3060*/  IADD3.X R29, R31, R27, R41, P0, !PT ;  /* 0x0000001b1f1d7210 */ /* 0x000fe200007fe429 */
[----:B------:R-:W-:Y:S01]  /*3070*/  IMAD R31, R25, UR6, RZ ;  /* 0x00000006191f7c24 */ /* 0x000fe2000f8e02ff */
[----:B------:R-:W-:Y:S01]  /*3080*/  ISETP.GE.AND P0, PT, R4, 0x1, PT ;  /* 0x000000010400780c */ /* 0x000fe20003f06270 */
[----:B------:R-:W-:-:S03]  /*3090*/  IMAD.WIDE.U32 R26, R24, UR6, R28 ;  /* 0x00000006181a7c25 */ /* 0x000fc6000f8e001c */
[----:B------:R-:W-:Y:S01]  /*30a0*/  ISETP.LT.OR P4, PT, R40, 0x1, !P0 ;  /* 0x000000012800780c */ /* 0x000fe20004781670 */
[----:B------:R-:W-:Y:S01]  /*30b0*/  IMAD R31, R24, UR7, R31 ;  /* 0x00000007181f7c24 */ /* 0x000fe2000f8e021f */
[----:B------:R-:W-:-:S04]  /*30c0*/  IADD3 R26, P1, R26, UR8, RZ ;  /* 0x000000081a1a7c10 */ /* 0x000fc8000ff3e0ff */
[----:B------:R-:W-:-:S07]  /*30d0*/  IADD3.X R27, R27, UR9, R31, P1, !PT ;  /* 0x000000091b1b7c10 */ /* 0x000fce0008ffe41f */
[----:B------:R-:W-:Y:S05]  /*30e0*/  @P4 BRA `(.L_x_45) ;  /* 0x0000000000044947 */ /* 0x000fea0003800000 */
[----:B------:R0:W5:Y:S02]  /*30f0*/  LDG.E.U8 R6, desc[UR18][R26.64] ;  /* 0x000000121a067981 */ /* 0x000164000c1e1100 */
.L_x_45:
[----:B------:R-:W-:Y:S05]  /*3100*/  BSYNC B1 ;  /* 0x0000000000017941 */ /* 0x000fea0003800000 */
.L_x_44:
[----:B-----5:R-:W-:Y:S01]  /*3110*/  LOP3.LUT R6, R6, 0xff, RZ, 0xc0, !PT ;  /* 0x000000ff06067812 */ /* 0x020fe200078ec0ff */
[----:B------:R-:W-:Y:S01]  /*3120*/  BSSY B1, `(.L_x_46) ;  /* 0x000000b000017945 */ /* 0x000fe20003800000 */
[----:B------:R-:W-:Y:S02]  /*3130*/  ISETP.LT.OR P3, PT, R40, 0x2, !P0 ;  /* 0x000000022800780c */ /* 0x000fe40004761670 */
[----:B------:R-:W-:-:S05]  /*3140*/  F2FP.F16.E4M3.UNPACK_B R6, R6 ;  /* 0x00000006ff06723e */ /* 0x000fca00020006ff */
[----:B------:R-:W-:-:S05]  /*3150*/  HADD2.F32 R6, -RZ, R6.H0_H0 ;  /* 0x20000006ff067230 */ /* 0x000fca0000004100 */
[----:B------:R-:W-:-:S04]  /*3160*/  FMUL R6, R6, R17 ;  /* 0x0000001106067220 */ /* 0x000fc80000400000 */
[----:B--2---:R-:W-:-:S05]  /*3170*/  FFMA R6, R39, R16, R6 ;  /* 0x0000001027067223 */ /* 0x004fca0000000006 */
[----:B------:R-:W-:Y:S02]  /*3180*/  F2FP.SATFINITE.E4M3.F32.PACK_AB_MERGE_C R31, RZ, R6, RZ ;  /* 0x00000006ff1f723e */ /* 0x000fe400048070ff */
[----:B------:R-:W-:-:S03]  /*3190*/  PRMT R6, RZ, 0x7610, R6 ;  /* 0x00007610ff067816 */ /* 0x000fc60000000006 */
[----:B------:R1:W-:Y:S01]  /*31a0*/  @!P4 STG.E.U8 desc[UR18][R22.64], R31 ;  /* 0x0000001f1600c986 */ /* 0x0003e2000c101112 */
[----:B------:R-:W-:Y:S05]  /*31b0*/  @P3 BRA `(.L_x_47) ;  /* 0x0000000000043947 */ /* 0x000fea0003800000 */
[----:B------:R2:W5:Y:S02]  /*31c0*/  LDG.E.U8 R6, desc[UR18][R26.64+0x1] ;  /* 0x000001121a067981 */ /* 0x000564000c1e1100 */
.L_x_47:
[----:B------:R-:W-:Y:S05]  /*31d0*/  BSYNC B1 ;  /* 0x0000000000017941 */ /* 0x000fea0003800000 */
.L_x_46:
[----:B-----5:R-:W-:Y:S01]  /*31e0*/  LOP3.LUT R6, R6, 0xff, RZ, 0xc0, !PT ;  /* 0x000000ff06067812 */ /* 0x020fe200078ec0ff */
[----:B------:R-:W-:Y:S01]  /*31f0*/  IMAD R30, R5, -0x10, R30 ;  /* 0xfffffff0051e7824 */ /* 0x000fe200078e021e */
[----:B-1----:R-:W-:Y:S01]  /*3200*/  IADD3 R31, P1, R24, 0x8, RZ ;  /* 0x00000008181f7810 */ /* 0x002fe20007f3e0ff */
[----:B------:R-:W-:Y:S01]  /*3210*/  BSSY B1, `(.L_x_48) ;  /* 0x0000012000017945 */ /* 0x000fe20003800000 */
[----:B------:R-:W-:-:S03]  /*3220*/  F2FP.F16.E4M3.UNPACK_B R6, R6 ;  /* 0x00000006ff06723e */ /* 0x000fc600020006ff */
[----:B------:R-:W-:Y:S01]  /*3230*/  IMAD.X R24, RZ, RZ, R25, P1 ;  /* 0x000000ffff187224 */ /* 0x000fe200008e0619 */
[----:B------:R-:W-:Y:S01]  /*3240*/  ISETP.GE.AND P1, PT, R4, 0x9, PT ;  /* 0x000000090400780c */ /* 0x000fe20003f26270 */
[----:B------:R-:W-:Y:S02]  /*3250*/  HADD2.F32 R6, -RZ, R6.H0_H0 ;  /* 0x20000006ff067230 */ /* 0x000fe40000004100 */
[----:B------:R-:W-:Y:S01]  /*3260*/  IMAD R24, R24, UR6, RZ ;  /* 0x0000000618187c24 */ /* 0x000fe2000f8e02ff */
[----:B------:R-:W-:Y:S01]  /*3270*/  ISETP.LT.OR P5, PT, R30, 0x1, !P1 ;  /* 0x000000011e00780c */ /* 0x000fe20004fa1670 */
[----:B------:R-:W-:-:S04]  /*3280*/  IMAD.WIDE.U32 R28, R31, UR6, R28 ;  /* 0x000000061f1c7c25 */ /* 0x000fc8000f8e001c */
[----:B------:R-:W-:Y:S01]  /*3290*/  FMUL R5, R6, R17 ;  /* 0x0000001106057220 */ /* 0x000fe20000400000 */
[----:B------:R-:W-:Y:S01]  /*32a0*/  PRMT R6, RZ, 0x7610, R6 ;  /* 0x00007610ff067816 */ /* 0x000fe20000000006 */
[----:B------:R-:W-:Y:S02]  /*32b0*/  IMAD R31, R31, UR7, R24 ;  /* 0x000000071f1f7c24 */ /* 0x000fe4000f8e0218 */
[----:B------:R-:W-:Y:S01]  /*32c0*/  FFMA R5, R34, R16, R5 ;  /* 0x0000001022057223 */ /* 0x000fe20000000005 */
[----:B------:R-:W-:-:S04]  /*32d0*/  IADD3 R4, P4, R28, UR8, RZ ;  /* 0x000000081c047c10 */ /* 0x000fc8000ff9e0ff */
[----:B------:R-:W-:Y:S02]  /*32e0*/  F2FP.SATFINITE.E4M3.F32.PACK_AB_MERGE_C R25, RZ, R5, RZ ;  /* 0x00000005ff19723e */ /* 0x000fe400048070ff */
[----:B------:R-:W-:-:S03]  /*32f0*/  IADD3.X R5, R29, UR9, R31, P4, !PT ;  /* 0x000000091d057c10 */ /* 0x000fc6000a7fe41f */
[----:B------:R1:W-:Y:S01]  /*3300*/  @!P3 STG.E.U8 desc[UR18][R22.64+0x1], R25 ;  /* 0x000001191600b986 */ /* 0x0003e2000c101112 */
[----:B------:R-:W-:Y:S05]  /*3310*/  @P5 BRA `(.L_x_49) ;  /* 0x0000000000045947 */ /* 0x000fea0003800000 */
[----:B------:R3:W5:Y:S02]  /*3320*/  LDG.E.U8 R6, desc[UR18][R4.64] ;  /* 0x0000001204067981 */ /* 0x000764000c1e1100 */
.L_x_49:
[----:B------:R-:W-:Y:S05]  /*3330*/  BSYNC B1 ;  /* 0x0000000000017941 */ /* 0x000fea0003800000 */
.L_x_48:
[----:B-----5:R-:W-:Y:S01]  /*3340*/  LOP3.LUT R6, R6, 0xff, RZ, 0xc0, !PT ;  /* 0x000000ff06067812 */ /* 0x020fe200078ec0ff */
[----:B------:R-:W-:Y:S01]  /*3350*/  BSSY B1, `(.L_x_50) ;  /* 0x000000b000017945 */ /* 0x000fe20003800000 */
[----:B------:R-:W-:Y:S02]  /*3360*/  ISETP.LT.OR P3, PT, R30, 0x2, !P1 ;  /* 0x000000021e00780c */ /* 0x000fe40004f61670 */
[----:B------:R-:W-:-:S05]  /*3370*/  F2FP.F16.E4M3.UNPACK_B R6, R6 ;  /* 0x00000006ff06723e */ /* 0x000fca00020006ff */
[----:B------:R-:W-:-:S05]  /*3380*/  HADD2.F32 R6, -RZ, R6.H0_H0 ;  /* 0x20000006ff067230 */ /* 0x000fca0000004100 */
[----:B------:R-:W-:-:S04]  /*3390*/  FMUL R6, R6, R17 ;  /* 0x0000001106067220 */ /* 0x000fc80000400000 */
[----:B------:R-:W-:-:S05]  /*33a0*/  FFMA R6, R37, R16, R6 ;  /* 0x0000001025067223 */ /* 0x000fca0000000006 */
[----:B-1----:R-:W-:Y:S02]  /*33b0*/  F2FP.SATFINITE.E4M3.F32.PACK_AB_MERGE_C R25, RZ, R6, RZ ;  /* 0x00000006ff19723e */ /* 0x002fe400048070ff */
[----:B------:R-:W-:-:S03]  /*33c0*/  PRMT R6, RZ, 0x7610, R6 ;  /* 0x00007610ff067816 */ /* 0x000fc60000000006 */
[----:B------:R1:W-:Y:S01]  /*33d0*/  @!P5 STG.E.U8 desc[UR18][R18.64], R25 ;  /* 0x000000191200d986 */ /* 0x0003e2000c101112 */
[----:B------:R-:W-:Y:S05]  /*33e0*/  @P3 BRA `(.L_x_51) ;  /* 0x0000000000043947 */ /* 0x000fea0003800000 */
[----:B------:R4:W5:Y:S02]  /*33f0*/  LDG.E.U8 R6, desc[UR18][R4.64+0x1] ;  /* 0x0000011204067981 */ /* 0x000964000c1e1100 */
.L_x_51:
[----:B------:R-:W-:Y:S05]  /*3400*/  BSYNC B1 ;  /* 0x0000000000017941 */ /* 0x000fea0003800000 */
.L_x_50:
[----:B-----5:R-:W-:Y:S01]  /*3410*/  LOP3.LUT R6, R6, 0xff, RZ, 0xc0, !PT ;  /* 0x000000ff06067812 */ /* 0x020fe200078ec0ff */
[----:B------:R-:W-:Y:S01]  /*3420*/  BSSY B1, `(.L_x_52) ;  /* 0x000000b000017945 */ /* 0x000fe20003800000 */
[----:B------:R-:W-:Y:S02]  /*3430*/  ISETP.LT.OR P4, PT, R40, 0x9, !P0 ;  /* 0x000000092800780c */ /* 0x000fe40004781670 */
[----:B------:R-:W-:-:S05]  /*3440*/  F2FP.F16.E4M3.UNPACK_B R6, R6 ;  /* 0x00000006ff06723e */ /* 0x000fca00020006ff */
[----:B------:R-:W-:-:S05]  /*3450*/  HADD2.F32 R6, -RZ, R6.H0_H0 ;  /* 0x20000006ff067230 */ /* 0x000fca0000004100 */
[----:B-1----:R-:W-:Y:S01]  /*3460*/  FMUL R25, R6, R17 ;  /* 0x0000001106197220 */ /* 0x002fe20000400000 */
[----:B------:R-:W-:-:S03]  /*3470*/  PRMT R6, RZ, 0x7610, R6 ;  /* 0x00007610ff067816 */ /* 0x000fc60000000006 */
[----:B------:R-:W-:-:S05]  /*3480*/  FFMA R25, R32, R16, R25 ;  /* 0x0000001020197223 */ /* 0x000fca0000000019 */
[----:B------:R-:W-:-:S05]  /*3490*/  F2FP.SATFINITE.E4M3.F32.PACK_AB_MERGE_C R25, RZ, R25, RZ ;  /* 0x00000019ff19723e */ /* 0x000fca00048070ff */
[----:B------:R1:W-:Y:S01]  /*34a0*/  @!P3 STG.E.U8 desc[UR18][R18.64+0x1], R25 ;  /* 0x000001191200b986 */ /* 0x0003e2000c101112 */
[----:B------:R-:W-:Y:S05]  /*34b0*/  @P4 BRA `(.L_x_53) ;  /* 0x0000000000044947 */ /* 0x000fea0003800000 */
[----:B------:R0:W5:Y:S02]  /*34c0*/  LDG.E.U8 R6, desc[UR18][R26.64+0x8] ;  /* 0x000008121a067981 */ /* 0x000164000c1e1100 */
.L_x_53:
[----:B------:R-:W-:Y:S05]  /*34d0*/  BSYNC B1 ;  /* 0x0000000000017941 */ /* 0x000fea0003800000 */
.L_x_52:
        /* <DEDUP_REMOVED lines=12> */
.L_x_55:
[----:B------:R-:W-:Y:S05]  /*35a0*/  BSYNC B1 ;  /* 0x0000000000017941 */ /* 0x000fea0003800000 */
.L_x_54:
        /* <DEDUP_REMOVED lines=12> */
.L_x_57:
[----:B------:R-:W-:Y:S05]  /*3670*/  BSYNC B1 ;  /* 0x0000000000017941 */ /* 0x000fea0003800000 */
.L_x_56:
        /* <DEDUP_REMOVED lines=12> */
.L_x_59:
[----:B------:R-:W-:Y:S05]  /*3740*/  BSYNC B1 ;  /* 0x0000000000017941 */ /* 0x000fea0003800000 */
.L_x_58:
[----:B------:R-:W-:Y:S05]  /*3750*/  @P1 BRA `(.L_x_60) ;  /* 0x0000000000ac1947 */ /* 0x000fea0003800000 */
[----:B-----5:R-:W-:-:S04]  /*3760*/  LOP3.LUT R6, R6, 0xff, RZ, 0xc0, !PT ;  /* 0x000000ff06067812 */ /* 0x020fc800078ec0ff */
[----:B------:R-:W-:-:S05]  /*3770*/  F2FP.F16.E4M3.UNPACK_B R6, R6 ;  /* 0x00000006ff06723e */ /* 0x000fca00020006ff */
[----:B------:R-:W-:-:S05]  /*3780*/  HADD2.F32 R6, -RZ, R6.H0_H0 ;  /* 0x20000006ff067230 */ /* 0x000fca0000004100 */
[----:B0--34-:R-:W-:-:S04]  /*3790*/  FMUL R5, R6, R17 ;  /* 0x0000001106057220 */ /* 0x019fc80000400000 */
[----:B------:R-:W-:-:S05]  /*37a0*/  FFMA R5, R12, R16, R5 ;  /* 0x000000100c057223 */ /* 0x000fca0000000005 */
[----:B------:R-:W-:-:S05]  /*37b0*/  F2FP.SATFINITE.E4M3.F32.PACK_AB_MERGE_C R5, RZ, R5, RZ ;  /* 0x00000005ff05723e */ /* 0x000fca00048070ff */
[----:B------:R0:W-:Y:S01]  /*37c0*/  STG.E.U8 desc[UR18][R18.64+0x9], R5 ;  /* 0x0000090512007986 */ /* 0x0001e2000c101112 */
[----:B------:R-:W-:Y:S05]  /*37d0*/  BRA `(.L_x_60) ;  /* 0x00000000008c7947 */ /* 0x000fea0003800000 */
.L_x_43:
[----:B------:R-:W-:Y:S02]  /*37e0*/  IMAD R4, R4, -0x40, R21 ;  /* 0xffffffc004047824 */ /* 0x000fe400078e0215 */
[-C--:B--2---:R-:W-:Y:S01]  /*37f0*/  FMUL R39, R39, R16.reuse ;  /* 0x0000001027277220 */ /* 0x084fe20000400000 */
[-C--:B------:R-:W-:Y:S01]  /*3800*/  FMUL R34, R34, R16.reuse ;  /* 0x0000001022227220 */ /* 0x080fe20000400000 */
[-C--:B------:R-:W-:Y:S01]  /*3810*/  FMUL R37, R37, R16.reuse ;  /* 0x0000001025257220 */ /* 0x080fe20000400000 */
[-C--:B------:R-:W-:Y:S01]  /*3820*/  FMUL R32, R32, R16.reuse ;  /* 0x0000001020207220 */ /* 0x080fe20000400000 */
[----:B------:R-:W-:Y:S01]  /*3830*/  ISETP.GE.AND P1, PT, R4, 0x1, PT ;  /* 0x000000010400780c */ /* 0x000fe20003f26270 */
[-C--:B------:R-:W-:Y:S01]  /*3840*/  FMUL R35, R35, R16.reuse ;  /* 0x0000001023237220 */ /* 0x080fe20000400000 */
[----:B------:R-:W-:Y:S01]  /*3850*/  F2FP.SATFINITE.E4M3.F32.PACK_AB_MERGE_C R39, RZ, R39, RZ ;  /* 0x00000027ff27723e */ /* 0x000fe200048070ff */
[-C--:B------:R-:W-:Y:S01]  /*3860*/  FMUL R20, R20, R16.reuse ;  /* 0x0000001014147220 */ /* 0x080fe20000400000 */
[C---:B------:R-:W-:Y:S01]  /*3870*/  ISETP.LT.OR P4, PT, R40.reuse, 0x1, !P1 ;  /* 0x000000012800780c */ /* 0x040fe20004f81670 */
[-C--:B------:R-:W-:Y:S01]  /*3880*/  FMUL R33, R33, R16.reuse ;  /* 0x0000001021217220 */ /* 0x080fe20000400000 */
[----:B------:R-:W-:Y:S01]  /*3890*/  ISETP.LT.OR P5, PT, R40, 0x2, !P1 ;  /* 0x000000022800780c */ /* 0x000fe20004fa1670 */
[----:B------:R-:W-:Y:S01]  /*38a0*/  FMUL R12, R12, R16 ;  /* 0x000000100c0c7220 */ /* 0x000fe20000400000 */
[----:B------:R-:W-:-:S02]  /*38b0*/  F2FP.SATFINITE.E4M3.F32.PACK_AB_MERGE_C R5, RZ, R34, RZ ;  /* 0x00000022ff05723e */ /* 0x000fc400048070ff */
[----:B------:R-:W-:Y:S02]  /*38c0*/  ISETP.GE.AND P0, PT, R4, 0x9, PT ;  /* 0x000000090400780c */ /* 0x000fe40003f06270 */
[----:B------:R-:W-:Y:S02]  /*38d0*/  F2FP.SATFINITE.E4M3.F32.PACK_AB_MERGE_C R37, RZ, R37, RZ ;  /* 0x00000025ff25723e */ /* 0x000fe400048070ff */
[C---:B------:R-:W-:Y:S02]  /*38e0*/  ISETP.LT.OR P3, PT, R40.reuse, 0x1, !P0 ;  /* 0x000000012800780c */ /* 0x040fe40004761670 */
[C---:B------:R-:W-:Y:S01]  /*38f0*/  ISETP.LT.OR P6, PT, R40.reuse, 0x9, !P0 ;  /* 0x000000092800780c */ /* 0x040fe200047c1670 */
[----:B------:R-:W-:Y:S01]  /*3900*/  @!P4 STG.E.U8 desc[UR18][R22.64], R39 ;  /* 0x000000271600c986 */ /* 0x000fe2000c101112 */
[C---:B------:R-:W-:Y:S02]  /*3910*/  ISETP.LT.OR P4, PT, R40.reuse, 0x9, !P1 ;  /* 0x000000092800780c */ /* 0x040fe40004f81670 */
[C---:B------:R-:W-:Y:S01]  /*3920*/  ISETP.LT.OR P1, PT, R40.reuse, 0xa, !P1 ;  /* 0x0000000a2800780c */ /* 0x040fe20004f21670 */
[----:B------:R0:W-:Y:S01]  /*3930*/  @!P5 STG.E.U8 desc[UR18][R22.64+0x1], R5 ;  /* 0x000001051600d986 */ /* 0x0001e2000c101112 */
[----:B------:R-:W-:-:S02]  /*3940*/  ISETP.LT.OR P5, PT, R40, 0x2, !P0 ;  /* 0x000000022800780c */ /* 0x000fc400047a1670 */
[----:B------:R-:W-:Y:S02]  /*3950*/  ISETP.LT.OR P0, PT, R40, 0xa, !P0 ;  /* 0x0000000a2800780c */ /* 0x000fe40004701670 */
[----:B------:R-:W-:Y:S01]  /*3960*/  F2FP.SATFINITE.E4M3.F32.PACK_AB_MERGE_C R35, RZ, R35, RZ ;  /* 0x00000023ff23723e */ /* 0x000fe200048070ff */
[----:B------:R1:W-:Y:S01]  /*3970*/  @!P3 STG.E.U8 desc[UR18][R18.64], R37 ;  /* 0x000000251200b986 */ /* 0x0003e2000c101112 */
[----:B------:R-:W-:Y:S02]  /*3980*/  F2FP.SATFINITE.E4M3.F32.PACK_AB_MERGE_C R25, RZ, R20, RZ ;  /* 0x00000014ff19723e */ /* 0x000fe400048070ff */
[----:B------:R-:W-:Y:S02]  /*3990*/  F2FP.SATFINITE.E4M3.F32.PACK_AB_MERGE_C R33, RZ, R33, RZ ;  /* 0x00000021ff21723e */ /* 0x000fe400048070ff */
[----:B------:R-:W-:Y:S02]  /*39a0*/  F2FP.SATFINITE.E4M3.F32.PACK_AB_MERGE_C R27, RZ, R12, RZ ;  /* 0x0000000cff1b723e */ /* 0x000fe400048070ff */
[----:B0-----:R-:W-:-:S05]  /*39b0*/  F2FP.SATFINITE.E4M3.F32.PACK_AB_MERGE_C R5, RZ, R32, RZ ;  /* 0x00000020ff05723e */ /* 0x001fca00048070ff */
[----:B------:R1:W-:Y:S04]  /*39c0*/  @!P5 STG.E.U8 desc[UR18][R18.64+0x1], R5 ;  /* 0x000001051200d986 */ /* 0x0003e8000c101112 */
[----:B------:R1:W-:Y:S04]  /*39d0*/  @!P4 STG.E.U8 desc[UR18][R22.64+0x8], R35 ;  /* 0x000008231600c986 */ /* 0x0003e8000c101112 */
[----:B------:R1:W-:Y:S04]  /*39e0*/  @!P1 STG.E.U8 desc[UR18][R22.64+0x9], R25 ;  /* 0x0000091916009986 */ /* 0x0003e8000c101112 */
[----:B------:R1:W-:Y:S04]  /*39f0*/  @!P6 STG.E.U8 desc[UR18][R18.64+0x8], R33 ;  /* 0x000008211200e986 */ /* 0x0003e8000c101112 */
[----:B------:R1:W-:Y:S02]  /*3a00*/  @!P0 STG.E.U8 desc[UR18][R18.64+0x9], R27 ;  /* 0x0000091b12008986 */ /* 0x0003e4000c101112 */
.L_x_60:
[----:B------:R-:W-:Y:S05]  /*3a10*/  BSYNC B0 ;  /* 0x0000000000007941 */ /* 0x000fea0003800000 */
.L_x_42:
[C---:B------:R-:W-:Y:S01]  /*3a20*/  LEA R8, P0, R2.reuse, R8, 0x1 ;  /* 0x0000000802087211 */ /* 0x040fe200078008ff */
[----:B------:R-:W-:Y:S01]  /*3a30*/  ULDC.64 UR6, c[0x0][0x650] ;  /* 0x0001940000067ab9 */ /* 0x000fe20000000a00 */
[----:B0--34-:R-:W-:Y:S01]  /*3a40*/  IMAD.U32 R4, RZ, RZ, UR14 ;  /* 0x0000000eff047e24 */ /* 0x019fe2000f8e00ff */
[----:B------:R-:W-:Y:S01]  /*3a50*/  PRMT R12, RZ, 0x7610, R12 ;  /* 0x00007610ff0c7816 */ /* 0x000fe2000000000c */
[----:B-1----:R-:W-:Y:S01]  /*3a60*/  IMAD.MOV.U32 R5, RZ, RZ, -0x1 ;  /* 0xffffffffff057424 */ /* 0x002fe200078e00ff */
[----:B------:R-:W-:Y:S01]  /*3a70*/  LEA.HI.X R9, R2, R9, R10, 0x1, P0 ;  /* 0x0000000902097211 */ /* 0x000fe200000f0c0a */
[----:B------:R0:W-:Y:S01]  /*3a80*/  SYNCS.ARRIVE.TRANS64.A1T0 RZ, [R4+UR21], RZ ;  /* 0x000000ff04ff79a7 */ /* 0x0001e20008100015 */
[----:B------:R-:W-:Y:S01]  /*3a90*/  ISETP.GE.U32.AND P0, PT, R8, UR6, PT ;  /* 0x0000000608007c0c */ /* 0x000fe2000bf06070 */
[----:B-----5:R-:W-:-:S03]  /*3aa0*/  IMAD.MOV.U32 R6, RZ, RZ, -0x1 ;  /* 0xffffffffff067424 */ /* 0x020fc600078e00ff */
[----:B------:R-:W-:Y:S01]  /*3ab0*/  ISETP.GE.U32.AND.EX P0, PT, R9, UR7, PT, P0 ;  /* 0x0000000709007c0c */ /* 0x000fe2000bf06100 */
[----:B0-----:R-:W-:-:S12]  /*3ac0*/  IMAD.MOV.U32 R4, RZ, RZ, -0x1 ;  /* 0xffffffffff047424 */ /* 0x001fd800078e00ff */
[----:B------:R-:W-:Y:S05]  /*3ad0*/  @P0 BRA `(.L_x_61) ;  /* 0x0000000400600947 */ /* 0x000fea0003800000 */
[----:B------:R-:W0:Y:S01]  /*3ae0*/  S2R R12, SR_CTAID.X ;  /* 0x00000000000c7919 */ /* 0x000e220000002500 */
[----:B------:R-:W1:Y:S01]  /*3af0*/  LDC.64 R24, c[0x0][0x628] ;  /* 0x00018a00ff187b82 */ /* 0x000e620000000a00 */
[----:B------:R-:W-:Y:S01]  /*3b00*/  ULDC UR6, c[0x0][0x150] ;  /* 0x0000540000067ab9 */ /* 0x000fe20000000800 */
[----:B------:R-:W-:Y:S01]  /*3b10*/  IMAD.MOV.U32 R22, RZ, RZ, R8 ;  /* 0x000000ffff167224 */ /* 0x000fe200078e0008 */
[----:B------:R-:W3:Y:S01]  /*3b20*/  S2R R30, SR_CTAID.Y ;  /* 0x00000000001e7919 */ /* 0x000ee20000002600 */
[----:B------:R-:W-:-:S04]  /*3b30*/  IMAD.MOV.U32 R23, RZ, RZ, R9 ;  /* 0x000000ffff177224 */ /* 0x000fc800078e0009 */
[----:B------:R-:W4:Y:S08]  /*3b40*/  LDC R31, c[0x0][0x144] ;  /* 0x00005100ff1f7b82 */ /* 0x000f300000000800 */
[----:B------:R-:W3:Y:S08]  /*3b50*/  LDC R6, c[0x0][0x630] ;  /* 0x00018c00ff067b82 */ /* 0x000ef00000000800 */
[----:B------:R-:W3:Y:S01]  /*3b60*/  LDC.64 R28, c[0x0][0x620] ;  /* 0x00018800ff1c7b82 */ /* 0x000ee20000000a00 */
[----:B-1----:R-:W-:-:S04]  /*3b70*/  ISETP.NE.U32.AND P0, PT, R24, RZ, PT ;  /* 0x000000ff1800720c */ /* 0x002fc80003f05070 */
[----:B------:R-:W-:Y:S02]  /*3b80*/  ISETP.NE.AND.EX P0, PT, R25, RZ, PT, P0 ;  /* 0x000000ff1900720c */ /* 0x000fe40003f05300 */
[----:B0-----:R-:W-:-:S05]  /*3b90*/  I2FP.F32.U32 R4, R12 ;  /* 0x0000000c00047245 */ /* 0x001fca0000201000 */
[----:B------:R-:W-:-:S04]  /*3ba0*/  FMUL R4, R4, UR6 ;  /* 0x0000000604047c20 */ /* 0x000fc80008400000 */
[----:B--2---:R0:W1:Y:S02]  /*3bb0*/  F2I.U32.TRUNC.NTZ R26, R4 ;  /* 0x00000004001a7305 */ /* 0x004064000020f000 */
[----:B----4-:R-:W-:Y:S05]  /*3bc0*/  @!P0 BRA `(.L_x_62) ;  /* 0x0000000000288947 */ /* 0x010fea0003800000 */
[----:B------:R-:W2:Y:S02]  /*3bd0*/  LDC R5, c[0x0][0x634] ;  /* 0x00018d00ff057b82 */ /* 0x000ea40000000800 */
[----:B--2---:R-:W-:-:S05]  /*3be0*/  IADD3 R23, P0, R8, R5, RZ ;  /* 0x0000000508177210 */ /* 0x004fca0007f1e0ff */
[----:B------:R-:W-:-:S04]  /*3bf0*/  IMAD.X R27, RZ, RZ, R9, P0 ;  /* 0x000000ffff1b7224 */ /* 0x000fc800000e0609 */
[----:B0-----:R-:W-:-:S04]  /*3c00*/  IMAD.WIDE.U32 R4, R27, R24, RZ ;  /* 0x000000181b047225 */ /* 0x001fc800078e00ff */
[----:B------:R-:W-:-:S04]  /*3c10*/  IMAD.WIDE.U32 R18, P0, R23, R25, R4 ;  /* 0x0000001917127225 */ /* 0x000fc80007800004 */
[----:B------:R-:W-:-:S04]  /*3c20*/  IMAD.WIDE.U32 R4, R23, R24, RZ ;  /* 0x0000001817047225 */ /* 0x000fc800078e00ff */
[----:B------:R-:W-:Y:S01]  /*3c30*/  IMAD.X R23, RZ, RZ, RZ, P0 ;  /* 0x000000ffff177224 */ /* 0x000fe200000e06ff */
[----:B------:R-:W-:Y:S01]  /*3c40*/  IADD3 RZ, P0, R5, R18, RZ ;  /* 0x0000001205ff7210 */ /* 0x000fe20007f1e0ff */
[----:B------:R-:W-:-:S04]  /*3c50*/  IMAD.MOV.U32 R22, RZ, RZ, R19 ;  /* 0x000000ffff167224 */ /* 0x000fc800078e0013 */
[----:B------:R-:W-:-:S08]  /*3c60*/  IMAD.WIDE.U32.X R22, R27, R25, R22, P0 ;  /* 0x000000191b167225 */ /* 0x000fd000000e0416 */
.L_x_62:
[-CC-:B---3--:R-:W-:Y:S01]  /*3c70*/  SHF.R.U64 R20, R22, R6.reuse, R23.reuse ;  /* 0x0000000616147219 */ /* 0x188fe20000001217 */
[----:B------:R-:W2:Y:S01]  /*3c80*/  LDC.64 R34, c[0x0][0x640] ;  /* 0x00019000ff227b82 */ /* 0x000ea20000000a00 */
[----:B0-----:R-:W-:Y:S01]  /*3c90*/  SHF.R.U32.HI R4, RZ, R6, R23 ;  /* 0x00000006ff047219 */ /* 0x001fe20000011617 */
[----:B-1----:R-:W-:Y:S01]  /*3ca0*/  IMAD.MOV R26, RZ, RZ, -R26 ;  /* 0x000000ffff1a7224 */ /* 0x002fe200078e0a1a */
[----:B------:R-:W-:Y:S01]  /*3cb0*/  IADD3 R19, P0, RZ, -R20, RZ ;  /* 0x80000014ff137210 */ /* 0x000fe20007f1e0ff */
[----:B------:R-:W-:Y:S01]  /*3cc0*/  ULDC UR6, c[0x0][0x154] ;  /* 0x0000550000067ab9 */ /* 0x000fe20000000800 */
[----:B------:R-:W-:Y:S02]  /*3cd0*/  IMAD.MOV.U32 R23, RZ, RZ, 0x1 ;  /* 0x00000001ff177424 */ /* 0x000fe400078e00ff */
[----:B------:R-:W-:Y:S01]  /*3ce0*/  IMAD R31, R31, R26, R12 ;  /* 0x0000001a1f1f7224 */ /* 0x000fe200078e020c */
[----:B------:R-:W0:Y:S01]  /*3cf0*/  LDC R18, c[0x0][0x618] ;  /* 0x00018600ff127b82 */ /* 0x000e220000000800 */
[----:B------:R-:W-:-:S04]  /*3d00*/  IMAD.X R5, RZ, RZ, ~R4, P0 ;  /* 0x000000ffff057224 */ /* 0x000fc800000e0e04 */
[-C--:B------:R-:W-:Y:S02]  /*3d10*/  IMAD R6, R5, R28.reuse, RZ ;  /* 0x0000001c05067224 */ /* 0x080fe400078e02ff */
[C---:B------:R-:W-:Y:S01]  /*3d20*/  IMAD.WIDE.U32 R4, R19.reuse, R28, R8 ;  /* 0x0000001c13047225 */ /* 0x040fe200078e0008 */
[----:B------:R-:W1:Y:S03]  /*3d30*/  LDC R22, c[0x0][0x608] ;  /* 0x00018200ff167b82 */ /* 0x000e660000000800 */
[----:B------:R-:W-:Y:S01]  /*3d40*/  IMAD R19, R19, R29, R6 ;  /* 0x0000001d13137224 */ /* 0x000fe200078e0206 */
[----:B------:R-:W-:-:S03]  /*3d50*/  I2FP.F32.U32 R6, R30 ;  /* 0x0000001e00067245 */ /* 0x000fc60000201000 */
[----:B------:R-:W-:Y:S01]  /*3d60*/  IMAD.IADD R5, R5, 0x1, R19 ;  /* 0x0000000105057824 */ /* 0x000fe200078e0213 */
[----:B------:R-:W3:Y:S01]  /*3d70*/  LDC R32, c[0x0][0x658] ;  /* 0x00019600ff207b82 */ /* 0x000ee20000000800 */
[----:B--2---:R-:W-:Y:S01]  /*3d80*/  ISETP.NE.U32.AND P0, PT, R34, RZ, PT ;  /* 0x000000ff2200720c */ /* 0x004fe20003f05070 */
[----:B------:R-:W-:-:S03]  /*3d90*/  IMAD.MOV.U32 R19, RZ, RZ, -0x1 ;  /* 0xffffffffff137424 */ /* 0x000fc600078e00ff */
[----:B------:R-:W-:-:S03]  /*3da0*/  ISETP.NE.AND.EX P0, PT, R35, RZ, PT, P0 ;  /* 0x000000ff2300720c */ /* 0x000fc60003f05300 */
[----:B------:R-:W2:Y:S01]  /*3db0*/  LDC R29, c[0x0][0x148] ;  /* 0x00005200ff1d7b82 */ /* 0x000ea20000000800 */
[-CC-:B0-----:R-:W-:Y:S02]  /*3dc0*/  SHF.R.U64 R12, R4, R18.reuse, R5.reuse ;  /* 0x00000012040c7219 */ /* 0x181fe40000001205 */
[----:B------:R-:W-:Y:S01]  /*3dd0*/  SHF.R.U32.HI R5, RZ, R18, R5 ;  /* 0x00000012ff057219 */ /* 0x000fe20000011605 */
[----:B------:R-:W-:-:S04]  /*3de0*/  FMUL R18, R6, UR6 ;  /* 0x0000000606127c20 */ /* 0x000fc80008400000 */
[----:B------:R-:W0:Y:S01]  /*3df0*/  LDC R28, c[0x0][0x648] ;  /* 0x00019200ff1c7b82 */ /* 0x000e220000000800 */
[----:B------:R4:W0:Y:S01]  /*3e00*/  F2I.U32.TRUNC.NTZ R24, R18 ;  /* 0x0000001200187305 */ /* 0x000822000020f000 */
[-CC-:B-1----:R-:W-:Y:S02]  /*3e10*/  SHF.R.U64 R6, R12, R22.reuse, R5.reuse ;  /* 0x000000160c067219 */ /* 0x182fe40000001205 */
[----:B------:R-:W-:-:S04]  /*3e20*/  SHF.R.U32.HI R5, RZ, R22, R5 ;  /* 0x00000016ff057219 */ /* 0x000fc80000011605 */
[----:B------:R-:W1:Y:S01]  /*3e30*/  LDC R37, c[0x0][0x638] ;  /* 0x00018e00ff257b82 */ /* 0x000e620000000800 */
[-CC-:B---3--:R-:W-:Y:S02]  /*3e40*/  SHF.R.U64 R27, R6, R32.reuse, R5.reuse ;  /* 0x00000020061b7219 */ /* 0x188fe40000001205 */
[-C--:B------:R-:W-:Y:S02]  /*3e50*/  SHF.L.U32 R19, R19, R32.reuse, RZ ;  /* 0x0000002013137219 */ /* 0x080fe400000006ff */
[-C--:B------:R-:W-:Y:S01]  /*3e60*/  SHF.R.U32.HI R5, RZ, R32.reuse, R5 ;  /* 0x00000020ff057219 */ /* 0x080fe20000011605 */
[----:B------:R-:W-:Y:S01]  /*3e70*/  IMAD.MOV.U32 R4, RZ, RZ, R27 ;  /* 0x000000ffff047224 */ /* 0x000fe200078e001b */
[----:B------:R-:W-:Y:S01]  /*3e80*/  SHF.L.U32 R32, R23, R32, RZ ;  /* 0x0000002017207219 */ /* 0x000fe200000006ff */
[----:B------:R-:W3:Y:S01]  /*3e90*/  LDC R39, c[0x0][0x610] ;  /* 0x00018400ff277b82 */ /* 0x000ee20000000800 */
[----:B------:R-:W-:-:S07]  /*3ea0*/  LOP3.LUT R33, RZ, R19, RZ, 0x33, !PT ;  /* 0x00000013ff217212 */ /* 0x000fce00078e33ff */
[----:B------:R-:W0:Y:S01]  /*3eb0*/  LDC R26, c[0x0][0x600] ;  /* 0x00018000ff1a7b82 */ /* 0x000e220000000800 */
[----:B----4-:R-:W-:Y:S05]  /*3ec0*/  @!P0 BRA `(.L_x_63) ;  /* 0x0000000000288947 */ /* 0x010fea0003800000 */
[----:B------:R-:W4:Y:S02]  /*3ed0*/  LDC R4, c[0x0][0x64c] ;  /* 0x00019300ff047b82 */ /* 0x000f240000000800 */
[----:B----4-:R-:W-:-:S05]  /*3ee0*/  IADD3 R23, P0, R27, R4, RZ ;  /* 0x000000041b177210 */ /* 0x010fca0007f1e0ff */
        /* <DEDUP_REMOVED lines=8> */
.L_x_63:
[----:B0-----:R-:W-:Y:S01]  /*3f70*/  SHF.R.U64 R4, R4, R28, R5 ;  /* 0x0000001c04047219 */ /* 0x001fe20000001205 */
[----:B------:R-:W-:Y:S01]  /*3f80*/  VIADD R19, R26, 0xffffffff ;  /* 0xffffffff1a137836 */ /* 0x000fe20000000000 */
[----:B------:R-:W-:Y:S01]  /*3f90*/  LOP3.LUT R5, R6, R33, RZ, 0xc0, !PT ;  /* 0x0000002106057212 */ /* 0x000fe200078ec0ff */
[----:B------:R-:W-:Y:S02]  /*3fa0*/  IMAD.MOV R24, RZ, RZ, -R24 ;  /* 0x000000ffff187224 */ /* 0x000fe400078e0a18 */
[----:B------:R-:W-:Y:S02]  /*3fb0*/  IMAD.MOV R6, RZ, RZ, -R4 ;  /* 0x000000ffff067224 */ /* 0x000fe400078e0a04 */
[----:B------:R-:W-:Y:S01]  /*3fc0*/  IMAD R4, R32, R4, R5 ;  /* 0x0000000420047224 */ /* 0x000fe200078e0205 */
[----:B------:R-:W-:Y:S01]  /*3fd0*/  LOP3.LUT R5, R12, R19, RZ, 0xc0, !PT ;  /* 0x000000130c057212 */ /* 0x000fe200078ec0ff */
[----:B--2---:R-:W-:Y:S02]  /*3fe0*/  @P2 IMAD R31, R29, R24, R30 ;  /* 0x000000181d1f2224 */ /* 0x004fe400078e021e */
[----:B-1----:R-:W-:-:S02]  /*3ff0*/  IMAD R6, R6, R37, R27 ;  /* 0x0000002506067224 */ /* 0x002fc400078e021b */
[----:B---3--:R-:W-:Y:S02]  /*4000*/  IMAD R4, R4, R39, R31 ;  /* 0x0000002704047224 */ /* 0x008fe400078e021f */
[----:B------:R-:W-:Y:S02]  /*4010*/  IMAD R19, R6, R26, R5 ;  /* 0x0000001a06137224 */ /* 0x000fe400078e0205 */
[----:B------:R-:W-:Y:S02]  /*4020*/  IMAD.MOV.U32 R12, RZ, RZ, 0x1 ;  /* 0x00000001ff0c7424 */ /* 0x000fe400078e00ff */
[----:B------:R-:W-:Y:S01]  /*4030*/  IMAD.MOV.U32 R6, RZ, RZ, R20 ;  /* 0x000000ffff067224 */ /* 0x000fe200078e0014 */
[----:B------:R-:W-:Y:S02]  /*4040*/  SEL R5, R19, R4, !P2 ;  /* 0x0000000413057207 */ /* 0x000fe40005000000 */
[----:B------:R-:W-:-:S07]  /*4050*/  SEL R4, R4, R19, !P2 ;  /* 0x0000001304047207 */ /* 0x000fce0005000000 */
.L_x_61:
[----:B------:R-:W-:Y:S02]  /*4060*/  LOP3.LUT P0, RZ, R12, 0xff, RZ, 0xc0, !PT ;  /* 0x000000ff0cff7812 */ /* 0x000fe4000780c0ff */
[----:B------:R-:W-:-:S11]  /*4070*/  LOP3.LUT R36, R36, 0x1, RZ, 0x3c, !PT ;  /* 0x0000000124247812 */ /* 0x000fd600078e3cff */
[----:B------:R-:W-:Y:S05]  /*4080*/  @!P0 EXIT ;  /* 0x000000000000894d */ /* 0x000fea0003800000 */
[----:B------:R-:W-:Y:S05]  /*4090*/  BRA `(.L_x_64) ;  /* 0xffffffe000587947 */ /* 0x000fea000383ffff */
.L_x_18:
[----:B------:R-:W-:-:S08]  /*40a0*/  ISETP.NE.AND P0, PT, R19, RZ, PT ;  /* 0x000000ff1300720c */ /* 0x000fd00003f05270 */
[----:B--23-5:R-:W0:-:S00]  /*40b0*/  USETMAXREG.DEALLOC.CTAPOOL 0x28 ;  /* 0x00000028000079c8 */ /* 0x02ce0000080e0500 */
[----:B------:R-:W-:Y:S05]  /*40c0*/  @P0 EXIT ;  /* 0x000000000000094d */ /* 0x000fea0003800000 */
[----:B0-----:R-:W-:Y:S01]  /*40d0*/  LOP3.LUT P0, RZ, R20, 0xff, RZ, 0xc0, !PT ;  /* 0x000000ff14ff7812 */ /* 0x001fe2000780c0ff */
[----:B------:R-:W-:Y:S02]  /*40e0*/  IMAD.MOV.U32 R11, RZ, RZ, 0x1 ;  /* 0x00000001ff0b7424 */ /* 0x000fe400078e00ff */
[----:B------:R-:W-:-:S10]  /*40f0*/  IMAD.MOV.U32 R14, RZ, RZ, RZ ;  /* 0x000000ffff0e7224 */ /* 0x000fd400078e00ff */
[----:B------:R-:W-:Y:S05]  /*4100*/  @!P0 BRA `(.L_x_65) ;  /* 0x0000000c00308947 */ /* 0x000fea0003800000 */
[----:B------:R-:W0:Y:S01]  /*4110*/  S2R R13, SR_CgaCtaId ;  /* 0x00000000000d7919 */ /* 0x000e220000008800 */
[----:B------:R-:W-:Y:S01]  /*4120*/  LOP3.LUT P0, RZ, R7, 0x1f, RZ, 0xc0, !PT ;  /* 0x0000001f07ff7812 */ /* 0x000fe2000780c0ff */
[----:B------:R-:W-:Y:S01]  /*4130*/  ULDC UR5, c[0x0][0x658] ;  /* 0x0001960000057ab9 */ /* 0x000fe20000000800 */
[C---:B------:R-:W-:Y:S01]  /*4140*/  ISETP.NE.AND P3, PT, R12.reuse, RZ, PT ;  /* 0x000000ff0c00720c */ /* 0x040fe20003f65270 */
[----:B------:R-:W-:Y:S01]  /*4150*/  UMOV UR7, 0xffffffff ;  /* 0xffffffff00077882 */ /* 0x000fe20000000000 */
[----:B------:R-:W-:Y:S01]  /*4160*/  ISETP.NE.OR P0, PT, R12, RZ, !P0 ;  /* 0x000000ff0c00720c */ /* 0x000fe20004705670 */
[----:B------:R-:W-:Y:S01]  /*4170*/  BSSY B0, `(.L_x_65) ;  /* 0x00000c5000007945 */ /* 0x000fe20003800000 */
[----:B------:R-:W-:Y:S01]  /*4180*/  USHF.L.U32 UR7, UR7, UR5, URZ ;  /* 0x0000000507077299 */ /* 0x000fe2000800063f */
[----:B------:R-:W-:Y:S01]  /*4190*/  IMAD.MOV.U32 R16, RZ, RZ, 0x1 ;  /* 0x00000001ff107424 */ /* 0x000fe200078e00ff */
[----:B------:R-:W-:Y:S01]  /*41a0*/  LOP3.LUT R15, R0, 0x2, RZ, 0xfc, !PT ;  /* 0x00000002000f7812 */ /* 0x000fe200078efcff */
[----:B------:R-:W-:Y:S01]  /*41b0*/  IMAD.MOV.U32 R11, RZ, RZ, 0x1 ;  /* 0x00000001ff0b7424 */ /* 0x000fe200078e00ff */
[----:B------:R-:W-:Y:S01]  /*41c0*/  ULDC UR4, c[0x0][0x600] ;  /* 0x0001800000047ab9 */ /* 0x000fe20000000800 */
[----:B------:R-:W-:Y:S01]  /*41d0*/  IMAD.MOV.U32 R14, RZ, RZ, RZ ;  /* 0x000000ffff0e7224 */ /* 0x000fe200078e00ff */
[----:B------:R-:W-:Y:S01]  /*41e0*/  UMOV UR8, 0x1 ;  /* 0x0000000100087882 */ /* 0x000fe20000000000 */
[----:B------:R-:W-:-:S02]  /*41f0*/  UIADD3 UR22, UR6, 0x1, URZ ;  /* 0x0000000106167890 */ /* 0x000fc4000fffe03f */
[----:B------:R-:W-:Y:S02]  /*4200*/  UIADD3 UR13, UR4, -0x1, URZ ;  /* 0xffffffff040d7890 */ /* 0x000fe4000fffe03f */
[----:B------:R-:W-:Y:S02]  /*4210*/  USHF.L.U32 UR17, UR8, UR5, URZ ;  /* 0x0000000508117299 */ /* 0x000fe4000800063f */
[----:B------:R-:W-:Y:S01]  /*4220*/  ULOP3.LUT UR16, URZ, UR7, URZ, 0x33, !UPT ;  /* 0x000000073f107292 */ /* 0x000fe2000f8e333f */
[----:B------:R-:W-:Y:S01]  /*4230*/  ULDC.64 UR20, c[0x0][0x198] ;  /* 0x0000660000147ab9 */ /* 0x000fe20000000a00 */
[C---:B0-----:R-:W-:Y:S02]  /*4240*/  IMAD.SHL.U32 R12, R13.reuse, 0x8, RZ ;  /* 0x000000080d0c7824 */ /* 0x041fe400078e00ff */
[----:B------:R-:W-:-:S03]  /*4250*/  IMAD.SHL.U32 R13, R13, 0x100, RZ ;  /* 0x000001000d0d7824 */ /* 0x000fc600078e00ff */
[----:B------:R-:W-:Y:S02]  /*4260*/  LOP3.LUT R12, R12, 0x8, RZ, 0xc0, !PT ;  /* 0x000000080c0c7812 */ /* 0x000fe400078ec0ff */
[----:B------:R-:W-:-:S07]  /*4270*/  LOP3.LUT R13, R13, 0x100, RZ, 0xc0, !PT ;  /* 0x000001000d0d7812 */ /* 0x000fce00078ec0ff */
.L_x_77:
[----:B------:R-:W-:-:S03]  /*4280*/  UMOV UR4, 0xffffffff ;  /* 0xffffffff00047882 */ /* 0x000fc60000000000 */
[----:B------:R-:W-:Y:S05]  /*4290*/  BRA.DIV UR4, `(.L_x_66) ;  /* 0x0000000e04b87947 */ /* 0x000fea000b800000 */
[----:B------:R-:W-:-:S13]  /*42a0*/  ELECT P1, URZ, PT ;  /* 0x00000000003f782f */ /* 0x000fda0003820000 */
.L_x_87:
[----:B------:R-:W0:Y:S01]  /*42b0*/  LDC R7, c[0x0][0x28c] ;  /* 0x0000a300ff077b82 */ /* 0x000e220000000800 */
[----:B------:R-:W-:Y:S01]  /*42c0*/  BSSY B1, `(.L_x_67) ;  /* 0x0000038000017945 */ /* 0x000fe20003800000 */
[----:B0-----:R-:W-:-:S13]  /*42d0*/  ISETP.LT.OR P1, PT, R7, 0x1, !P1 ;  /* 0x000000010700780c */ /* 0x001fda0004f21670 */
[----:B------:R-:W-:Y:S05]  /*42e0*/  @P1 BRA `(.L_x_68) ;  /* 0x0000000000d41947 */ /* 0x000fea0003800000 */
[----:B------:R-:W-:Y:S02]  /*42f0*/  IMAD.SHL.U32 R19, R4, 0x40, RZ ;  /* 0x0000004004137824 */ /* 0x000fe400078e00ff */
[----:B------:R-:W-:Y:S02]  /*4300*/  IMAD R17, R5, 0x10, R12 ;  /* 0x0000001005117824 */ /* 0x000fe400078e020c */
[----:B------:R-:W-:Y:S02]  /*4310*/  IMAD.MOV.U32 R22, RZ, RZ, RZ ;  /* 0x000000ffff167224 */ /* 0x000fe400078e00ff */
[----:B------:R-:W-:Y:S02]  /*4320*/  IMAD.U32 R23, RZ, RZ, UR22 ;  /* 0x00000016ff177e24 */ /* 0x000fe4000f8e00ff */
[----:B------:R-:W-:Y:S02]  /*4330*/  IMAD.MOV.U32 R4, RZ, RZ, R11 ;  /* 0x000000ffff047224 */ /* 0x000fe400078e000b */
[----:B------:R-:W-:-:S07]  /*4340*/  IMAD.MOV.U32 R18, RZ, RZ, R14 ;  /* 0x000000ffff127224 */ /* 0x000fce00078e000e */
.L_x_72:
[----:B------:R-:W0:Y:S01]  /*4350*/  S2R R20, SR_CgaCtaId ;  /* 0x0000000000147919 */ /* 0x000e220000008800 */
[----:B------:R-:W-:Y:S01]  /*4360*/  MOV R5, 0x400 ;  /* 0x0000040000057802 */ /* 0x000fe20000000f00 */
[----:B------:R-:W1:Y:S03]  /*4370*/  @!P3 LDC R7, c[0x0][0x500] ;  /* 0x00014000ff07bb82 */ /* 0x000e660000000800 */
[----:B0-----:R-:W-:Y:S02]  /*4380*/  LEA R21, R20, R5, 0x18 ;  /* 0x0000000514157211 */ /* 0x001fe400078ec0ff */
[----:B------:R-:W-:-:S03]  /*4390*/  SHF.L.U32 R5, R4, 0x1f, RZ ;  /* 0x0000001f04057819 */ /* 0x000fc600000006ff */
[----:B------:R-:W-:-:S04]  /*43a0*/  IMAD R20, R18, 0x8, R21 ;  /* 0x0000000812147824 */ /* 0x000fc800078e0215 */
[----:B------:R-:W0:Y:S02]  /*43b0*/  SYNCS.PHASECHK.TRANS64.TRYWAIT P1, [R20+URZ+0x2d0], R5 ;  /* 0x0002d005140075a7 */ /* 0x000e24000802017f */
[----:B01----:R-:W-:Y:S05]  /*43c0*/  @!P1 BRA `(.L_x_69) ;  /* 0x0000000c008c9947 */ /* 0x003fea0003800000 */
.L_x_88:
[----:B0-----:R-:W-:Y:S01]  /*43d0*/  PRMT R5, R15, 0x9910, RZ ;  /* 0x000099100f057816 */ /* 0x001fe200000000ff */
[----:B------:R0:W-:Y:S03]  /*43e0*/  @!P3 SYNCS.ARRIVE.TRANS64 RZ, [R20+URZ], R7 ;  /* 0x0000000714ffb9a7 */ /* 0x0001e6000800003f */
[----:B------:R-:W-:-:S13]  /*43f0*/  ISETP.NE.AND P1, PT, R5, 0x2, PT ;  /* 0x000000020500780c */ /* 0x000fda0003f25270 */
[----:B0-----:R-:W-:Y:S05]  /*4400*/  @P1 BRA `(.L_x_70) ;  /* 0x0000000000041947 */ /* 0x001fea0003800000 */
[----:B------:R-:W-:Y:S01]  /*4410*/  BPT.TRAP 0x1 ;  /* 0x000000040000795c */ /* 0x000fe20000300000 */
.L_x_70:
[----:B------:R-:W-:Y:S05]  /*4420*/  @P0 BRA `(.L_x_71) ;  /* 0x0000000000040947 */ /* 0x000fea0003800000 */
[----:B------:R-:W-:Y:S01]  /*4430*/  BPT.TRAP 0x1 ;  /* 0x000000040000795c */ /* 0x000fe20000300000 */
.L_x_71:
[----:B------:R-:W-:Y:S01]  /*4440*/  R2UR UR18, R21 ;  /* 0x00000000151272ca */ /* 0x000fe200000e0000 */
[----:B------:R-:W-:Y:S01]  /*4450*/  IMAD R21, R18, 0x800, R21 ;  /* 0x0000080012157824 */ /* 0x000fe200078e0215 */
[----:B------:R-:W-:Y:S01]  /*4460*/  R2UR UR9, R20 ;  /* 0x00000000140972ca */ /* 0x000fe200000e0000 */
[C---:B------:R-:W-:Y:S01]  /*4470*/  IMAD R5, R18.reuse, 0x200, R13 ;  /* 0x0000020012057824 */ /* 0x040fe200078e020d */
[----:B------:R-:W-:Y:S01]  /*4480*/  UIADD3 UR4, UP0, UR20, 0xf0, URZ ;  /* 0x000000f014047890 */ /* 0x000fe2000ff1e03f */
[----:B------:R-:W-:Y:S01]  /*4490*/  VIADD R23, R23, 0xffffffff ;  /* 0xffffffff17177836 */ /* 0x000fe20000000000 */
[----:B------:R-:W-:Y:S01]  /*44a0*/  R2UR UR5, R21 ;  /* 0x00000000150572ca */ /* 0x000fe200000e0000 */
[----:B------:R-:W-:Y:S01]  /*44b0*/  UIADD3 UR24, UP1, UR20, 0x1f0, URZ ;  /* 0x000001f014187890 */ /* 0x000fe2000ff3e03f */
[----:B------:R-:W-:Y:S01]  /*44c0*/  R2UR UR7, R5 ;  /* 0x00000000050772ca */ /* 0x000fe200000e0000 */
[----:B------:R-:W-:Y:S01]  /*44d0*/  VIADD R18, R18, 0x1 ;  /* 0x0000000112127836 */ /* 0x000fe20000000000 */
[----:B------:R-:W-:Y:S01]  /*44e0*/  R2UR UR11, R19 ;  /* 0x00000000130b72ca */ /* 0x000fe200000e0000 */
[----:B------:R-:W-:Y:S01]  /*44f0*/  UIADD3.X UR25, URZ, UR21, URZ, UP1, !UPT ;  /* 0x000000153f197290 */ /* 0x000fe20008ffe43f */
[----:B------:R-:W-:Y:S01]  /*4500*/  R2UR UR10, R22 ;  /* 0x00000000160a72ca */ /* 0x000fe200000e0000 */
[----:B------:R-:W-:Y:S01]  /*4510*/  UMOV UR14, 0x0 ;  /* 0x00000000000e7882 */ /* 0x000fe20000000000 */
[----:B------:R-:W-:Y:S01]  /*4520*/  R2UR UR12, R6 ;  /* 0x00000000060c72ca */ /* 0x000fe200000e0000 */
[----:B------:R-:W-:Y:S01]  /*4530*/  UMOV UR15, 0x10000000 ;  /* 0x10000000000f7882 */ /* 0x000fe20000000000 */
[----:B------:R-:W-:Y:S01]  /*4540*/  R2UR UR19, R17 ;  /* 0x00000000111372ca */ /* 0x000fe200000e0000 */
[----:B------:R-:W-:Y:S01]  /*4550*/  UMOV UR23, 0x30000 ;  /* 0x0003000000177882 */ /* 0x000fe20000000000 */
[----:B------:R-:W-:Y:S01]  /*4560*/  ISETP.GT.AND P4, PT, R23, 0x1, PT ;  /* 0x000000011700780c */ /* 0x000fe20003f84270 */
[----:B------:R-:W-:Y:S01]  /*4570*/  UIADD3 UR8, UR5, 0x680, URZ ;  /* 0x0000068005087890 */ /* 0x000fe2000fffe03f */
[----:B------:R-:W-:Y:S01]  /*4580*/  ISETP.NE.AND P1, PT, R18, 0x5a, PT ;  /* 0x0000005a1200780c */ /* 0x000fe20003f25270 */
[----:B------:R-:W-:Y:S01]  /*4590*/  UIADD3.X UR5, URZ, UR21, URZ, UP0, !UPT ;  /* 0x000000153f057290 */ /* 0x000fe200087fe43f */
[----:B------:R-:W-:Y:S01]  /*45a0*/  VIADD R22, R22, 0x20 ;  /* 0x0000002016167836 */ /* 0x000fe20000000000 */
[----:B------:R-:W-:Y:S01]  /*45b0*/  UIADD3 UR7, UR18, 0x2d680, UR7 ;  /* 0x0002d68012077890 */ /* 0x000fe2000fffe007 */
[----:B------:R-:W-:-:S02]  /*45c0*/  SEL R5, RZ, 0x1, P1 ;  /* 0x00000001ff057807 */ /* 0x000fc40000800000 */
[----:B------:R-:W-:Y:S02]  /*45d0*/  SEL R18, R18, RZ, P1 ;  /* 0x000000ff12127207 */ /* 0x000fe40000800000 */
[----:B------:R-:W-:Y:S02]  /*45e0*/  LOP3.LUT R4, R4, R5, RZ, 0x3c, !PT ;  /* 0x0000000504047212 */ /* 0x000fe400078e3cff */
[----:B------:R0:W-:Y:S02]  /*45f0*/  UTMALDG.3D [UR8], [UR4], desc[UR14] ;  /* 0x00000e08040075b4 */ /* 0x0001e40008011000 */
[----:B0-----:R-:W-:Y:S01]  /*4600*/  UMOV UR11, UR19 ;  /* 0x00000013000b7c82 */ /* 0x001fe20008000000 */
[----:B------:R-:W-:Y:S02]  /*4610*/  UMOV UR8, UR7 ;  /* 0x0000000700087c82 */ /* 0x000fe40008000000 */
[----:B------:R0:W-:Y:S02]  /*4620*/  UTMALDG.3D.MULTICAST [UR8], [UR24], UR23, desc[UR14] ;  /* 0x00000e08180073b4 */ /* 0x0001e40008011817 */
[----:B0-----:R-:W-:Y:S05]  /*4630*/  @P4 BRA `(.L_x_72) ;  /* 0xfffffffc00444947 */ /* 0x001fea000383ffff */
.L_x_68:
[----:B------:R-:W-:Y:S05]  /*4640*/  BSYNC B1 ;  /* 0x0000000000017941 */ /* 0x000fea0003800000 */
.L_x_67:
[----:B------:R-:W-:Y:S01]  /*4650*/  LOP3.LUT P5, RZ, R16, 0xff, RZ, 0xc0, !PT ;  /* 0x000000ff10ff7812 */ /* 0x000fe200078ac0ff */
[----:B------:R-:W-:Y:S01]  /*4660*/  VIADD R7, R14, UR6 ;  /* 0x000000060e077c36 */ /* 0x000fe20008000000 */
[----:B------:R-:W-:Y:S01]  /*4670*/  ULDC.64 UR4, c[0x0][0x650] ;  /* 0x0001940000047ab9 */ /* 0x000fe20000000a00 */
[----:B------:R-:W-:Y:S01]  /*4680*/  IMAD.U32 R14, RZ, RZ, UR6 ;  /* 0x00000006ff0e7e24 */ /* 0x000fe2000f8e00ff */
[----:B------:R-:W-:Y:S01]  /*4690*/  UISETP.GE.U32.AND UP0, UPT, UR6, 0x5a, UPT ;  /* 0x0000005a0600788c */ /* 0x000fe2000bf06070 */
[----:B------:R-:W-:Y:S01]  /*46a0*/  BSSY B1, `(.L_x_73) ;  /* 0x000006f000017945 */ /* 0x000fe20003800000 */
[----:B------:R-:W-:Y:S02]  /*46b0*/  ISETP.GT.U32.AND P1, PT, R7, 0x59, PT ;  /* 0x000000590700780c */ /* 0x000fe40003f24070 */
[----:B------:R-:W-:Y:S02]  /*46c0*/  SHF.R.U32.HI R4, RZ, 0x1, R7 ;  /* 0x00000001ff047819 */ /* 0x000fe40000011607 */
[----:B------:R-:W-:-:S02]  /*46d0*/  ISETP.LT.U32.AND P1, PT, R14, 0x5a, P1 ;  /* 0x0000005a0e00780c */ /* 0x000fc40000f21070 */
[----:B------:R-:W-:Y:S01]  /*46e0*/  PLOP3.LUT P4, PT, PT, PT, UP0, 0x80, 0x0 ;  /* 0x000000000000781c */ /* 0x000fe20003f8f008 */
[----:B------:R-:W0:Y:S01]  /*46f0*/  @P5 S2R R6, SR_CgaCtaId ;  /* 0x0000000000065919 */ /* 0x000e220000008800 */
[----:B------:R-:W-:Y:S02]  /*4700*/  @P5 MOV R5, 0x400 ;  /* 0x0000040000055802 */ /* 0x000fe40000000f00 */
[----:B------:R-:W-:Y:S02]  /*4710*/  PRMT R16, RZ, 0x7610, R16 ;  /* 0x00007610ff107816 */ /* 0x000fe40000000010 */
[----:B0-----:R-:W-:Y:S01]  /*4720*/  @P5 LEA R6, R6, R5, 0x18 ;  /* 0x0000000506065211 */ /* 0x001fe200078ec0ff */
[----:B------:R-:W-:Y:S01]  /*4730*/  IMAD.WIDE.U32 R4, R4, -0x49f49f49, RZ ;  /* 0xb60b60b704047825 */ /* 0x000fe200078e00ff */
[----:B------:R-:W-:Y:S02]  /*4740*/  SEL R4, RZ, 0x1, !P1 ;  /* 0x00000001ff047807 */ /* 0x000fe40004800000 */
[----:B------:R0:W-:Y:S01]  /*4750*/  @P5 SYNCS.ARRIVE.TRANS64.A1T0 RZ, [R6+URZ+0x5d8], RZ ;  /* 0x0005d8ff06ff59a7 */ /* 0x0001e2000810003f */
[----:B------:R-:W-:-:S02]  /*4760*/  IADD3 R8, P5, R8, R2, RZ ;  /* 0x0000000208087210 */ /* 0x000fc40007fbe0ff */
[----:B------:R-:W-:Y:S01]  /*4770*/  LOP3.LUT R11, R11, R4, RZ, 0x3c, !PT ;  /* 0x000000040b0b7212 */ /* 0x000fe200078e3cff */
[----:B------:R-:W-:Y:S01]  /*4780*/  IMAD.MOV.U32 R4, RZ, RZ, -0x1 ;  /* 0xffffffffff047424 */ /* 0x000fe200078e00ff */
[----:B------:R-:W-:Y:S01]  /*4790*/  ISETP.GE.U32.AND P1, PT, R8, UR4, PT ;  /* 0x0000000408007c0c */ /* 0x000fe2000bf26070 */
[----:B------:R-:W-:Y:S01]  /*47a0*/  IMAD.X R9, R9, 0x1, R10, P5 ;  /* 0x0000000109097824 */ /* 0x000fe200028e060a */
[----:B0-----:R-:W-:Y:S01]  /*47b0*/  SHF.R.U32.HI R6, RZ, 0x5, R5 ;  /* 0x00000005ff067819 */ /* 0x001fe20000011605 */
[----:B------:R-:W-:-:S03]  /*47c0*/  IMAD.MOV.U32 R5, RZ, RZ, -0x1 ;  /* 0xffffffffff057424 */ /* 0x000fc600078e00ff */
[----:B------:R-:W-:Y:S01]  /*47d0*/  ISETP.GE.U32.AND.EX P1, PT, R9, UR5, PT, P1 ;  /* 0x0000000509007c0c */ /* 0x000fe2000bf26110 */
[--C-:B------:R-:W-:Y:S01]  /*47e0*/  IMAD R14, R6, -0x5a, R7.reuse ;  /* 0xffffffa6060e7824 */ /* 0x100fe200078e0207 */
[----:B------:R-:W-:Y:S01]  /*47f0*/  @P4 LOP3.LUT R11, R11, 0x1, R6, 0x78, !PT ;  /* 0x000000010b0b4812 */ /* 0x000fe200078e7806 */
[----:B------:R-:W-:Y:S01]  /*4800*/  IMAD.MOV.U32 R6, RZ, RZ, -0x1 ;  /* 0xffffffffff067424 */ /* 0x000fe200078e00ff */
[----:B------:R-:W-:-:S09]  /*4810*/  PRMT R7, RZ, 0x7610, R7 ;  /* 0x00007610ff077816 */ /* 0x000fd20000000007 */
[----:B------:R-:W-:Y:S05]  /*4820*/  @P1 BRA `(.L_x_74) ;  /* 0x0000000400581947 */ /* 0x000fea0003800000 */
[----:B------:R-:W0:Y:S01]  /*4830*/  S2R R18, SR_CTAID.X ;  /* 0x0000000000127919 */ /* 0x000e220000002500 */
[----:B------:R-:W-:Y:S01]  /*4840*/  ULDC.64 UR4, c[0x0][0x628] ;  /* 0x00018a0000047ab9 */ /* 0x000fe20000000a00 */
[----:B------:R-:W-:Y:S01]  /*4850*/  ULDC UR8, c[0x0][0x630] ;  /* 0x00018c0000087ab9 */ /* 0x000fe20000000800 */
[----:B------:R-:W-:Y:S01]  /*4860*/  ISETP.NE.U32.AND P1, PT, RZ, UR4, PT ;  /* 0x00000004ff007c0c */ /* 0x000fe2000bf25070 */
[----:B------:R-:W1:Y:S01]  /*4870*/  S2R R19, SR_CTAID.Y ;  /* 0x0000000000137919 */ /* 0x000e620000002600 */
[----:B------:R-:W-:Y:S01]  /*4880*/  ULDC UR9, c[0x0][0x150] ;  /* 0x0000540000097ab9 */ /* 0x000fe20000000800 */
[----:B------:R-:W-:Y:S01]  /*4890*/  IMAD.MOV.U32 R4, RZ, RZ, R8 ;  /* 0x000000ffff047224 */ /* 0x000fe200078e0008 */
[----:B------:R-:W-:Y:S01]  /*48a0*/  ISETP.NE.AND.EX P1, PT, RZ, UR5, PT, P1 ;  /* 0x00000005ff007c0c */ /* 0x000fe2000bf25310 */
[----:B------:R-:W-:Y:S01]  /*48b0*/  IMAD.MOV.U32 R5, RZ, RZ, R9 ;  /* 0x000000ffff057224 */ /* 0x000fe200078e0009 */
[----:B0-----:R-:W-:-:S11]  /*48c0*/  I2FP.F32.U32 R20, R18 ;  /* 0x0000001200147245 */ /* 0x001fd60000201000 */
[----:B------:R-:W-:Y:S05]  /*48d0*/  @!P1 BRA `(.L_x_75) ;  /* 0x0000000000289947 */ /* 0x000fea0003800000 */
[----:B------:R-:W-:Y:S02]  /*48e0*/  ULDC UR7, c[0x0][0x634] ;  /* 0x00018d0000077ab9 */ /* 0x000fe40000000800 */
[----:B------:R-:W-:-:S05]  /*48f0*/  IADD3 R5, P1, R8, UR7, RZ ;  /* 0x0000000708057c10 */ /* 0x000fca000ff3e0ff */
[----:B------:R-:W-:-:S04]  /*4900*/  IMAD.X R17, RZ, RZ, R9, P1 ;  /* 0x000000ffff117224 */ /* 0x000fc800008e0609 */
[----:B------:R-:W-:-:S04]  /*4910*/  IMAD.WIDE.U32 R6, R17, UR4, RZ ;  /* 0x0000000411067c25 */ /* 0x000fc8000f8e00ff */
[----:B------:R-:W-:-:S04]  /*4920*/  IMAD.WIDE.U32 R6, P1, R5, UR5, R6 ;  /* 0x0000000505067c25 */ /* 0x000fc8000f820006 */
[----:B------:R-:W-:-:S04]  /*4930*/  IMAD.WIDE.U32 R4, R5, UR4, RZ ;  /* 0x0000000405047c25 */ /* 0x000fc8000f8e00ff */
[----:B------:R-:W-:Y:S01]  /*4940*/  IMAD.MOV.U32 R4, RZ, RZ, R7 ;  /* 0x000000ffff047224 */ /* 0x000fe200078e0007 */
[----:B------:R-:W-:Y:S01]  /*4950*/  IADD3 RZ, P4, R5, R6, RZ ;  /* 0x0000000605ff7210 */ /* 0x000fe20007f9e0ff */
[----:B------:R-:W-:-:S04]  /*4960*/  IMAD.X R5, RZ, RZ, RZ, P1 ;  /* 0x000000ffff057224 */ /* 0x000fc800008e06ff */
[----:B------:R-:W-:-:S08]  /*4970*/  IMAD.WIDE.U32.X R4, R17, UR5, R4, P4 ;  /* 0x0000000511047c25 */ /* 0x000fd0000a0e0404 */
.L_x_75:
[--C-:B------:R-:W-:Y:S01]  /*4980*/  SHF.R.U64 R17, R4, UR8, R5.reuse ;  /* 0x0000000804117c19 */ /* 0x100fe20008001205 */
[----:B------:R-:W-:Y:S01]  /*4990*/  FMUL R20, R20, UR9 ;  /* 0x0000000914147c20 */ /* 0x000fe20008400000 */
[----:B------:R-:W-:Y:S01]  /*49a0*/  SHF.R.U32.HI R4, RZ, UR8, R5 ;  /* 0x00000008ff047c19 */ /* 0x000fe20008011605 */
[----:B------:R-:W0:Y:S01]  /*49b0*/  LDC R23, c[0x0][0x144] ;  /* 0x00005100ff177b82 */ /* 0x000e220000000800 */
[----:B------:R-:W-:Y:S01]  /*49c0*/  IADD3 R21, P1, RZ, -R17, RZ ;  /* 0x80000011ff157210 */ /* 0x000fe20007f3e0ff */
[----:B------:R-:W-:Y:S01]  /*49d0*/  ULDC UR7, c[0x0][0x154] ;  /* 0x0000550000077ab9 */ /* 0x000fe20000000800 */
[----:B-1----:R-:W-:Y:S01]  /*49e0*/  I2FP.F32.U32 R5, R19 ;  /* 0x0000001300057245 */ /* 0x002fe20000201000 */
[----:B------:R-:W1:Y:S01]  /*49f0*/  F2I.U32.TRUNC.NTZ R20, R20 ;  /* 0x0000001400147305 */ /* 0x000e62000020f000 */
[----:B------:R-:W-:Y:S01]  /*4a00*/  ULDC.64 UR4, c[0x0][0x620] ;  /* 0x0001880000047ab9 */ /* 0x000fe20000000a00 */
[----:B------:R-:W-:Y:S01]  /*4a10*/  IMAD.X R4, RZ, RZ, ~R4, P1 ;  /* 0x000000ffff047224 */ /* 0x000fe200008e0e04 */
[----:B------:R-:W-:Y:S01]  /*4a20*/  ULDC.64 UR8, c[0x0][0x640] ;  /* 0x0001900000087ab9 */ /* 0x000fe20000000a00 */
[----:B------:R-:W-:Y:S01]  /*4a30*/  FMUL R6, R5, UR7 ;  /* 0x0000000705067c20 */ /* 0x000fe20008400000 */
[----:B------:R-:W2:Y:S01]  /*4a40*/  LDC R22, c[0x0][0x148] ;  /* 0x00005200ff167b82 */ /* 0x000ea20000000800 */
[----:B------:R-:W-:Y:S01]  /*4a50*/  IMAD R4, R4, UR4, RZ ;  /* 0x0000000404047c24 */ /* 0x000fe2000f8e02ff */
[----:B------:R-:W-:Y:S01]  /*4a60*/  ISETP.NE.U32.AND P1, PT, RZ, UR8, PT ;  /* 0x00000008ff007c0c */ /* 0x000fe2000bf25070 */
[----:B------:R-:W-:-:S02]  /*4a70*/  IMAD.MOV.U32 R5, RZ, RZ, R9 ;  /* 0x000000ffff057224 */ /* 0x000fc400078e0009 */
[----:B------:R-:W3:Y:S01]  /*4a80*/  F2I.U32.TRUNC.NTZ R6, R6 ;  /* 0x0000000600067305 */ /* 0x000ee2000020f000 */
[C---:B------:R-:W-:Y:S01]  /*4a90*/  IMAD R7, R21.reuse, UR5, R4 ;  /* 0x0000000515077c24 */ /* 0x040fe2000f8e0204 */
[----:B------:R-:W-:Y:S01]  /*4aa0*/  ISETP.NE.AND.EX P1, PT, RZ, UR9, PT, P1 ;  /* 0x00000009ff007c0c */ /* 0x000fe2000bf25310 */
[----:B------:R-:W-:Y:S02]  /*4ab0*/  IMAD.MOV.U32 R4, RZ, RZ, R8 ;  /* 0x000000ffff047224 */ /* 0x000fe400078e0008 */
[----:B-1----:R-:W-:Y:S02]  /*4ac0*/  IMAD.MOV R20, RZ, RZ, -R20 ;  /* 0x000000ffff147224 */ /* 0x002fe400078e0a14 */
[----:B------:R-:W-:Y:S01]  /*4ad0*/  IMAD.WIDE.U32 R4, R21, UR4, R4 ;  /* 0x0000000415047c25 */ /* 0x000fe2000f8e0004 */
[----:B------:R-:W-:-:S03]  /*4ae0*/  ULDC UR4, c[0x0][0x618] ;  /* 0x0001860000047ab9 */ /* 0x000fc60000000800 */
[----:B------:R-:W-:Y:S02]  /*4af0*/  IMAD.IADD R5, R5, 0x1, R7 ;  /* 0x0000000105057824 */ /* 0x000fe400078e0207 */
[----:B0-----:R-:W-:-:S03]  /*4b00*/  IMAD R18, R23, R20, R18 ;  /* 0x0000001417127224 */ /* 0x001fc600078e0212 */
[--C-:B------:R-:W-:Y:S01]  /*4b10*/  SHF.R.U64 R20, R4, UR4, R5.reuse ;  /* 0x0000000404147c19 */ /* 0x100fe20008001205 */
[----:B---3--:R-:W-:Y:S01]  /*4b20*/  IMAD.MOV R4, RZ, RZ, -R6 ;  /* 0x000000ffff047224 */ /* 0x008fe200078e0a06 */
[----:B------:R-:W-:Y:S01]  /*4b30*/  SHF.R.U32.HI R5, RZ, UR4, R5 ;  /* 0x00000004ff057c19 */ /* 0x000fe20008011605 */
[----:B------:R-:W-:Y:S02]  /*4b40*/  ULDC UR4, c[0x0][0x608] ;  /* 0x0001820000047ab9 */ /* 0x000fe40000000800 */
[----:B--2---:R-:W-:Y:S01]  /*4b50*/  @P2 IMAD R18, R22, R4, R19 ;  /* 0x0000000416122224 */ /* 0x004fe200078e0213 */
[--C-:B------:R-:W-:Y:S02]  /*4b60*/  SHF.R.U64 R22, R20, UR4, R5.reuse ;  /* 0x0000000414167c19 */ /* 0x100fe40008001205 */
[----:B------:R-:W-:Y:S01]  /*4b70*/  SHF.R.U32.HI R5, RZ, UR4, R5 ;  /* 0x00000004ff057c19 */ /* 0x000fe20008011605 */
[----:B------:R-:W-:-:S03]  /*4b80*/  ULDC UR4, c[0x0][0x658] ;  /* 0x0001960000047ab9 */ /* 0x000fc60000000800 */
[--C-:B------:R-:W-:Y:S02]  /*4b90*/  SHF.R.U64 R19, R22, UR4, R5.reuse ;  /* 0x0000000416137c19 */ /* 0x100fe40008001205 */
[----:B------:R-:W-:-:S03]  /*4ba0*/  SHF.R.U32.HI R21, RZ, UR4, R5 ;  /* 0x00000004ff157c19 */ /* 0x000fc60008011605 */
[----:B------:R-:W-:Y:S02]  /*4bb0*/  IMAD.MOV.U32 R6, RZ, RZ, R19 ;  /* 0x000000ffff067224 */ /* 0x000fe400078e0013 */
[----:B------:R-:W-:Y:S01]  /*4bc0*/  IMAD.MOV.U32 R5, RZ, RZ, R21 ;  /* 0x000000ffff057224 */ /* 0x000fe200078e0015 */
[----:B------:R-:W-:Y:S06]  /*4bd0*/  @!P1 BRA `(.L_x_76) ;  /* 0x00000000002c9947 */ /* 0x000fec0003800000 */
        /* <DEDUP_REMOVED lines=9> */
[----:B------:R-:W-:-:S04]  /*4c70*/  IMAD.WIDE.U32.X R4, R21, UR9, R4, P4 ;  /* 0x0000000915047c25 */ /* 0x000fc8000a0e0404 */
[----:B------:R-:W-:-:S07]  /*4c80*/  IMAD.MOV.U32 R6, RZ, RZ, R4 ;  /* 0x000000ffff067224 */ /* 0x000fce00078e0004 */
.L_x_76:
[----:B------:R-:W-:Y:S01]  /*4c90*/  ULDC UR4, c[0x0][0x648] ;  /* 0x0001920000047ab9 */ /* 0x000fe20000000800 */
[----:B------:R-:W-:Y:S01]  /*4ca0*/  LOP3.LUT R4, R22, UR16, RZ, 0xc0, !PT ;  /* 0x0000001016047c12 */ /* 0x000fe2000f8ec0ff */
[----:B------:R-:W-:Y:S01]  /*4cb0*/  ULDC UR5, c[0x0][0x610] ;  /* 0x0001840000057ab9 */ /* 0x000fe20000000800 */
[----:B------:R-:W-:Y:S01]  /*4cc0*/  SHF.R.U64 R5, R6, UR4, R5 ;  /* 0x0000000406057c19 */ /* 0x000fe20008001205 */
[----:B------:R-:W-:Y:S01]  /*4cd0*/  ULDC UR4, c[0x0][0x638] ;  /* 0x00018e0000047ab9 */ /* 0x000fe20000000800 */
[----:B------:R-:W-:Y:S01]  /*4ce0*/  LOP3.LUT R20, R20, UR13, RZ, 0xc0, !PT ;  /* 0x0000000d14147c12 */ /* 0x000fe2000f8ec0ff */
[----:B------:R-:W-:Y:S02]  /*4cf0*/  IMAD.MOV.U32 R7, RZ, RZ, 0x1 ;  /* 0x00000001ff077424 */ /* 0x000fe400078e00ff */
[----:B------:R-:W-:Y:S02]  /*4d00*/  IMAD.MOV R6, RZ, RZ, -R5 ;  /* 0x000000ffff067224 */ /* 0x000fe400078e0a05 */
[----:B------:R-:W-:-:S02]  /*4d10*/  IMAD R5, R5, UR17, R4 ;  /* 0x0000001105057c24 */ /* 0x000fc4000f8e0204 */
[----:B------:R-:W-:Y:S01]  /*4d20*/  IMAD R19, R6, UR4, R19 ;  /* 0x0000000406137c24 */ /* 0x000fe2000f8e0213 */
[----:B------:R-:W-:Y:S01]  /*4d30*/  ULDC UR4, c[0x0][0x600] ;  /* 0x0001800000047ab9 */ /* 0x000fe20000000800 */
[----:B------:R-:W-:Y:S02]  /*4d40*/  IMAD R18, R5, UR5, R18 ;  /* 0x0000000505127c24 */ /* 0x000fe4000f8e0212 */
[----:B------:R-:W-:Y:S02]  /*4d50*/  IMAD R19, R19, UR4, R20 ;  /* 0x0000000413137c24 */ /* 0x000fe4000f8e0214 */
[----:B------:R-:W-:-:S03]  /*4d60*/  IMAD.MOV.U32 R6, RZ, RZ, R17 ;  /* 0x000000ffff067224 */ /* 0x000fc600078e0011 */
[----:B------:R-:W-:Y:S02]  /*4d70*/  SEL R5, R19, R18, !P2 ;  /* 0x0000001213057207 */ /* 0x000fe40005000000 */
[----:B------:R-:W-:-:S07]  /*4d80*/  SEL R4, R18, R19, !P2 ;  /* 0x0000001312047207 */ /* 0x000fce0005000000 */
.L_x_74:
[----:B------:R-:W-:Y:S05]  /*4d90*/  BSYNC B1 ;  /* 0x0000000000017941 */ /* 0x000fea0003800000 */
.L_x_73:
[----:B------:R-:W-:-:S13]  /*4da0*/  LOP3.LUT P1, RZ, R7, 0xff, RZ, 0xc0, !PT ;  /* 0x000000ff07ff7812 */ /* 0x000fda000782c0ff */
[----:B------:R-:W-:Y:S05]  /*4db0*/  @P1 BRA `(.L_x_77) ;  /* 0xfffffff400301947 */ /* 0x000fea000383ffff */
[----:B------:R-:W-:Y:S05]  /*4dc0*/  BSYNC B0 ;  /* 0x0000000000007941 */ /* 0x000fea0003800000 */
.L_x_65:
[----:B------:R-:W-:-:S03]  /*4dd0*/  UMOV UR4, 0xffffffff ;  /* 0xffffffff00047882 */ /* 0x000fc60000000000 */
[----:B------:R-:W-:Y:S05]  /*4de0*/  BRA.DIV UR4, `(.L_x_78) ;  /* 0x0000000604187947 */ /* 0x000fea000b800000 */
[----:B------:R-:W-:-:S13]  /*4df0*/  ELECT P0, URZ, PT ;  /* 0x00000000003f782f */ /* 0x000fda0003800000 */
.L_x_91:
[----:B------:R-:W-:Y:S05]  /*4e00*/  @!P0 EXIT ;  /* 0x000000000000894d */ /* 0x000fea0003800000 */
[----:B------:R-:W-:-:S04]  /*4e10*/  LOP3.LUT R0, R0, 0x2, RZ, 0xfc, !PT ;  /* 0x0000000200007812 */ /* 0x000fc800078efcff */
[----:B------:R-:W-:-:S13]  /*4e20*/  ISETP.NE.AND P0, PT, R0, 0x3, PT ;  /* 0x000000030000780c */ /* 0x000fda0003f05270 */
[----:B------:R-:W-:Y:S05]  /*4e30*/  @!P0 BRA `(.L_x_79) ;  /* 0x0000000000048947 */ /* 0x000fea0003800000 */
[----:B------:R-:W-:Y:S01]  /*4e40*/  BPT.TRAP 0x1 ;  /* 0x000000040000795c */ /* 0x000fe20000300000 */
.L_x_79:
[----:B------:R-:W0:Y:S01]  /*4e50*/  S2R R3, SR_CgaCtaId ;  /* 0x0000000000037919 */ /* 0x000e220000008800 */
[----:B------:R-:W-:-:S04]  /*4e60*/  MOV R0, 0x400 ;  /* 0x0000040000007802 */ /* 0x000fc80000000f00 */
[----:B0-----:R-:W-:Y:S01]  /*4e70*/  LEA R3, R3, R0, 0x18 ;  /* 0x0000000003037211 */ /* 0x001fe200078ec0ff */
[----:B------:R-:W-:-:S04]  /*4e80*/  IMAD.MOV.U32 R0, RZ, RZ, RZ ;  /* 0x000000ffff007224 */ /* 0x000fc800078e00ff */
[----:B------:R-:W-:-:S07]  /*4e90*/  VIADD R3, R3, 0x2d0 ;  /* 0x000002d003037836 */ /* 0x000fce0000000000 */
.L_x_82:
[C---:B0-----:R-:W-:Y:S01]  /*4ea0*/  IMAD R5, R14.reuse, 0x8, R3 ;  /* 0x000000080e057824 */ /* 0x041fe200078e0203 */
[----:B------:R-:W-:Y:S01]  /*4eb0*/  SHF.L.U32 R4, R11, 0x1f, RZ ;  /* 0x0000001f0b047819 */ /* 0x000fe200000006ff */
[----:B------:R-:W-:-:S03]  /*4ec0*/  VIADD R14, R14, 0x1 ;  /* 0x000000010e0e7836 */ /* 0x000fc60000000000 */
[----:B------:R-:W0:Y:S02]  /*4ed0*/  SYNCS.PHASECHK.TRANS64.TRYWAIT P0, [R5+URZ], R4 ;  /* 0x00000004050075a7 */ /* 0x000e24000800017f */
[----:B------:R-:W-:-:S04]  /*4ee0*/  ISETP.NE.AND P1, PT, R14, 0x5a, PT ;  /* 0x0000005a0e00780c */ /* 0x000fc80003f25270 */
[----:B------:R-:W-:Y:S02]  /*4ef0*/  SEL R2, RZ, 0x1, P1 ;  /* 0x00000001ff027807 */ /* 0x000fe40000800000 */
[----:B------:R-:W-:Y:S02]  /*4f00*/  SEL R14, R14, RZ, P1 ;  /* 0x000000ff0e0e7207 */ /* 0x000fe40000800000 */
[----:B------:R-:W-:-:S03]  /*4f10*/  LOP3.LUT R11, R11, R2, RZ, 0x3c, !PT ;  /* 0x000000020b0b7212 */ /* 0x000fc600078e3cff */
[----:B------:R-:W-:Y:S01]  /*4f20*/  IMAD R7, R14, 0x8, R3 ;  /* 0x000000080e077824 */ /* 0x000fe200078e0203 */
[----:B------:R-:W-:Y:S01]  /*4f30*/  SHF.L.U32 R2, R11, 0x1f, RZ ;  /* 0x0000001f0b027819 */ /* 0x000fe200000006ff */
[----:B0-----:R-:W-:Y:S06]  /*4f40*/  @!P0 BRA `(.L_x_80) ;  /* 0x0000000000e48947 */ /* 0x001fec0003800000 */
.L_x_92:
[----:B------:R-:W1:Y:S01]  /*4f50*/  SYNCS.PHASECHK.TRANS64.TRYWAIT P0, [R7+URZ], R2 ;  /* 0x00000002070075a7 */ /* 0x000e62000800017f */
[----:B------:R-:W-:-:S05]  /*4f60*/  VIADD R0, R0, 0x2 ;  /* 0x0000000200007836 */ /* 0x000fca0000000000 */
[----:B------:R-:W-:Y:S01]  /*4f70*/  ISETP.NE.AND P1, PT, R0, 0x5a, PT ;  /* 0x0000005a0000780c */ /* 0x000fe20003f25270 */
[----:B-1----:R-:W-:-:S12]  /*4f80*/  @!P0 BRA `(.L_x_81) ;  /* 0x0000000000e88947 */ /* 0x002fd80003800000 */
.L_x_93:
[----:B------:R-:W-:-:S05]  /*4f90*/  VIADD R14, R14, 0x1 ;  /* 0x000000010e0e7836 */ /* 0x000fca0000000000 */
[----:B------:R-:W-:-:S04]  /*4fa0*/  ISETP.NE.AND P0, PT, R14, 0x5a, PT ;  /* 0x0000005a0e00780c */ /* 0x000fc80003f05270 */
[----:B-1----:R-:W-:Y:S02]  /*4fb0*/  SEL R2, RZ, 0x1, P0 ;  /* 0x00000001ff027807 */ /* 0x002fe40000000000 */
[----:B------:R-:W-:Y:S02]  /*4fc0*/  SEL R14, R14, RZ, P0 ;  /* 0x000000ff0e0e7207 */ /* 0x000fe40000000000 */
[----:B------:R-:W-:Y:S01]  /*4fd0*/  LOP3.LUT R11, R11, R2, RZ, 0x3c, !PT ;  /* 0x000000020b0b7212 */ /* 0x000fe200078e3cff */
[----:B------:R-:W-:Y:S06]  /*4fe0*/  @P1 BRA `(.L_x_82) ;  /* 0xfffffffc00ac1947 */ /* 0x000fec000383ffff */
[----:B------:R-:W-:Y:S05]  /*4ff0*/  EXIT ;  /* 0x000000000000794d */ /* 0x000fea0003800000 */
.L_x_20:
[----:B0-----:R-:W-:-:S04]  /*5000*/  IMAD.U32 R19, RZ, RZ, UR22 ;  /* 0x00000016ff137e24 */ /* 0x001fc8000f8e00ff */
[----:B------:R0:W1:Y:S03]  /*5010*/  SYNCS.PHASECHK.TRANS64.TRYWAIT P0, [R19+URZ+-0x8], R12 ;  /* 0xfffff80c130075a7 */ /* 0x000066000800017f */
[----:B-1----:R-:W-:Y:S05]  /*5020*/  @!P0 NANOSLEEP.SYNCS 0x989680 ;  /* 0x009896800000895d */ /* 0x002fea0003900000 */
[----:B------:R-:W1:Y:S02]  /*5030*/  @!P0 SYNCS.PHASECHK.TRANS64 P0, [R19+URZ+-0x8], R12 ;  /* 0xfffff80c130085a7 */ /* 0x000e64000800007f */
[----:B-1----:R-:W-:Y:S05]  /*5040*/  @!P0 BRA `(.L_x_20) ;  /* 0xfffffffc00ec8947 */ /* 0x002fea000383ffff */
[----:B------:R-:W-:Y:S05]  /*5050*/  BRA `(.L_x_83) ;  /* 0xffffffd000847947 */ /* 0x000fea000383ffff */
.L_x_25:
[----:B-1----:R-:W-:-:S04]  /*5060*/  IMAD.U32 R19, RZ, RZ, UR6 ;  /* 0x00000006ff137e24 */ /* 0x002fc8000f8e00ff */
[----:B------:R1:W4:Y:S03]  /*5070*/  SYNCS.PHASECHK.TRANS64.TRYWAIT P0, [R19+URZ], R12 ;  /* 0x0000000c130075a7 */ /* 0x000326000800017f */
[----:B----4-:R-:W-:Y:S05]  /*5080*/  @!P0 NANOSLEEP.SYNCS 0x989680 ;  /* 0x009896800000895d */ /* 0x010fea0003900000 */
[----:B------:R-:W4:Y:S02]  /*5090*/  @!P0 SYNCS.PHASECHK.TRANS64 P0, [R19+URZ], R12 ;  /* 0x0000000c130085a7 */ /* 0x000f24000800007f */
[----:B----4-:R-:W-:Y:S05]  /*50a0*/  @!P0 BRA `(.L_x_25) ;  /* 0xfffffffc00ec8947 */ /* 0x010fea000383ffff */
[----:B------:R-:W-:Y:S05]  /*50b0*/  BRA `(.L_x_24) ;  /* 0xffffffd000d47947 */ /* 0x000fea000383ffff */
.L_x_31:
[----:B-1----:R-:W-:-:S04]  /*50c0*/  IMAD.U32 R23, RZ, RZ, UR9 ;  /* 0x00000009ff177e24 */ /* 0x002fc8000f8e00ff */
[----:B------:R1:W4:Y:S03]  /*50d0*/  SYNCS.PHASECHK.TRANS64.TRYWAIT P0, [R23+URZ], R22 ;  /* 0x00000016170075a7 */ /* 0x000326000800017f */
[----:B----4-:R-:W-:Y:S05]  /*50e0*/  @!P0 NANOSLEEP.SYNCS 0x989680 ;  /* 0x009896800000895d */ /* 0x010fea0003900000 */
[----:B------:R-:W4:Y:S02]  /*50f0*/  @!P0 SYNCS.PHASECHK.TRANS64 P0, [R23+URZ], R22 ;  /* 0x00000016170085a7 */ /* 0x000f24000800007f */
[----:B----4-:R-:W-:Y:S05]  /*5100*/  @!P0 BRA `(.L_x_31) ;  /* 0xfffffffc00ec8947 */ /* 0x010fea000383ffff */
[----:B------:R-:W-:Y:S05]  /*5110*/  BRA `(.L_x_30) ;  /* 0xffffffd4008c7947 */ /* 0x000fea000383ffff */
.L_x_41:
[----:B0-----:R-:W-:-:S04]  /*5120*/  IMAD.U32 R19, RZ, RZ, UR22 ;  /* 0x00000016ff137e24 */ /* 0x001fc8000f8e00ff */
[----:B------:R0:W1:Y:S03]  /*5130*/  SYNCS.PHASECHK.TRANS64.TRYWAIT P0, [R19+URZ+0x8], R18 ;  /* 0x00000812130075a7 */ /* 0x000066000800017f */
[----:B-1----:R-:W-:Y:S05]  /*5140*/  @!P0 NANOSLEEP.SYNCS 0x989680 ;  /* 0x009896800000895d */ /* 0x002fea0003900000 */
[----:B------:R-:W1:Y:S02]  /*5150*/  @!P0 SYNCS.PHASECHK.TRANS64 P0, [R19+URZ+0x8], R18 ;  /* 0x00000812130085a7 */ /* 0x000e64000800007f */
[----:B-1----:R-:W-:Y:S05]  /*5160*/  @!P0 BRA `(.L_x_41) ;  /* 0xfffffffc00ec8947 */ /* 0x002fea000383ffff */
[----:B------:R-:W-:Y:S05]  /*5170*/  BRA `(.L_x_84) ;  /* 0xffffffdc00107947 */ /* 0x000fea000383ffff */
.L_x_66:
[----:B------:R-:W-:Y:S01]  /*5180*/  BSSY B1, `(.L_x_85) ;  /* 0x0000006000017945 */ /* 0x000fe20003800000 */
[----:B------:R-:W-:-:S07]  /*5190*/  IMAD.MOV.U32 R7, RZ, RZ, -0x1 ;  /* 0xffffffffff077424 */ /* 0x000fce00078e00ff */
[----:B------:R-:W-:Y:S05]  /*51a0*/  WARPSYNC.COLLECTIVE R7, `(.L_x_86) ;  /* 0x00000000070c7348 */ /* 0x000fea0003c00000 */
[----:B------:R-:W-:Y:S02]  /*51b0*/  ELECT P1, UR62, PT ;  /* 0x00000000003e782f */ /* 0x000fe40003820000 */
[----:B------:R-:W-:Y:S01]  /*51c0*/  MOV R7, UR62 ;  /* 0x0000003e00077c02 */ /* 0x000fe20008000f00 */
[----:B------:R-:W-:Y:S10]  /*51d0*/  ENDCOLLECTIVE ;  /* 0x000000000000791b */ /* 0x000ff40003800000 */
.L_x_86:
[----:B------:R-:W-:Y:S05]  /*51e0*/  BSYNC B1 ;  /* 0x0000000000017941 */ /* 0x000fea0003800000 */
.L_x_85:
[----:B------:R-:W-:Y:S05]  /*51f0*/  BRA `(.L_x_87) ;  /* 0xfffffff0002c7947 */ /* 0x000fea000383ffff */
.L_x_69:
[----:B0-----:R0:W1:Y:S02]  /*5200*/  SYNCS.PHASECHK.TRANS64.TRYWAIT P1, [R20+URZ+0x2d0], R5 ;  /* 0x0002d005140075a7 */ /* 0x001064000802017f */
[----:B-1----:R-:W-:Y:S05]  /*5210*/  @!P1 NANOSLEEP.SYNCS 0x989680 ;  /* 0x009896800000995d */ /* 0x002fea0003900000 */
[----:B------:R-:W1:Y:S02]  /*5220*/  @!P1 SYNCS.PHASECHK.TRANS64 P1, [R20+URZ+0x2d0], R5 ;  /* 0x0002d005140095a7 */ /* 0x000e64000802007f */
[----:B-1----:R-:W-:Y:S05]  /*5230*/  @!P1 BRA `(.L_x_69) ;  /* 0xfffffffc00f09947 */ /* 0x002fea000383ffff */
[----:B------:R-:W-:Y:S05]  /*5240*/  BRA `(.L_x_88) ;  /* 0xfffffff000607947 */ /* 0x000fea000383ffff */
.L_x_78:
[----:B------:R-:W-:Y:S01]  /*5250*/  BSSY B0, `(.L_x_89) ;  /* 0x0000006000007945 */ /* 0x000fe20003800000 */
[----:B------:R-:W-:-:S07]  /*5260*/  IMAD.MOV.U32 R7, RZ, RZ, -0x1 ;  /* 0xffffffffff077424 */ /* 0x000fce00078e00ff */
[----:B------:R-:W-:Y:S05]  /*5270*/  WARPSYNC.COLLECTIVE R7, `(.L_x_90) ;  /* 0x00000000070c7348 */ /* 0x000fea0003c00000 */
[----:B------:R-:W-:Y:S02]  /*5280*/  ELECT P1, UR62, PT ;  /* 0x00000000003e782f */ /* 0x000fe40003820000 */
[----:B------:R-:W-:Y:S01]  /*5290*/  MOV R7, UR62 ;  /* 0x0000003e00077c02 */ /* 0x000fe20008000f00 */
[----:B------:R-:W-:Y:S10]  /*52a0*/  ENDCOLLECTIVE ;  /* 0x000000000000791b */ /* 0x000ff40003800000 */
.L_x_90:
[----:B------:R-:W-:Y:S05]  /*52b0*/  BSYNC B0 ;  /* 0x0000000000007941 */ /* 0x000fea0003800000 */
.L_x_89:
[----:B------:R-:W-:Y:S01]  /*52c0*/  PLOP3.LUT P0, PT, P1, PT, PT, 0x80, 0x0 ;  /* 0x000000000000781c */ /* 0x000fe20000f0f070 */
[----:B------:R-:W-:-:S12]  /*52d0*/  BRA `(.L_x_91) ;  /* 0xfffffff800c87947 */ /* 0x000fd8000383ffff */
.L_x_80:
[----:B0-----:R0:W1:Y:S02]  /*52e0*/  SYNCS.PHASECHK.TRANS64.TRYWAIT P0, [R5+URZ], R4 ;  /* 0x00000004050075a7 */ /* 0x001064000800017f */
[----:B-1----:R-:W-:Y:S05]  /*52f0*/  @!P0 NANOSLEEP.SYNCS 0x989680 ;  /* 0x009896800000895d */ /* 0x002fea0003900000 */
[----:B------:R-:W1:Y:S02]  /*5300*/  @!P0 SYNCS.PHASECHK.TRANS64 P0, [R5+URZ], R4 ;  /* 0x00000004050085a7 */ /* 0x000e64000800007f */
[----:B-1----:R-:W-:Y:S05]  /*5310*/  @!P0 BRA `(.L_x_80) ;  /* 0xfffffffc00f08947 */ /* 0x002fea000383ffff */
[----:B------:R-:W-:Y:S05]  /*5320*/  BRA `(.L_x_92) ;  /* 0xfffffffc00087947 */ /* 0x000fea000383ffff */
.L_x_81:
[----:B-1----:R1:W2:Y:S02]  /*5330*/  SYNCS.PHASECHK.TRANS64.TRYWAIT P0, [R7+URZ], R2 ;  /* 0x00000002070075a7 */ /* 0x0022a4000800017f */
[----:B--2---:R-:W-:Y:S05]  /*5340*/  @!P0 NANOSLEEP.SYNCS 0x989680 ;  /* 0x009896800000895d */ /* 0x004fea0003900000 */
[----:B------:R-:W2:Y:S02]  /*5350*/  @!P0 SYNCS.PHASECHK.TRANS64 P0, [R7+URZ], R2 ;  /* 0x00000002070085a7 */ /* 0x000ea4000800007f */
[----:B--2---:R-:W-:Y:S05]  /*5360*/  @!P0 BRA `(.L_x_81) ;  /* 0xfffffffc00f08947 */ /* 0x004fea000383ffff */
[----:B------:R-:W-:Y:S05]  /*5370*/  BRA `(.L_x_93) ;  /* 0xfffffffc00047947 */ /* 0x000fea000383ffff */
.L_x_94:
[----:B------:R-:W-:-:S00]  /*5380*/  BRA `(.L_x_94) ;  /* 0xfffffffc00fc7947 */ /* 0x000fc0000383ffff */
[----:B------:R-:W-:-:S00]  /*5390*/  NOP ;  /* 0x0000000000007918 */ /* 0x000fc00000000000 */
        /* <DEDUP_REMOVED lines=14> */
.L_x_95:


//--------------------- .nv.shared._ZN7cutlass13device_kernelINS_4gemm6kernel13GemmUniversalIN4cute5tupleIJiiiiEEENS1_10collective13CollectiveMmaINS1_37MainloopSm90TmaGmmaWarpSpecializedFP8ILi90ENS5_IJNS4_1CILi2EEENSA_ILi1EEESC_EEENS1_32KernelTmaWarpSpecializedPingpongEEENS5_IJNSA_ILi64EEENSA_ILi16EEENSA_ILi32EEEEEENS_12float_e4m3_tENS5_IJlSC_lEEESK_SL_NS4_8TiledMMAINS4_8MMA_AtomIJNS4_4SM904GMMA30MMA_64x16x32_F32E4M3E4M3_SS_TNILNSP_7ScaleInE1ELSR_1EEEEEENS4_6LayoutINS5_IJSC_SC_SC_EEENS5_IJNSA_ILi0EEESW_SW_EEEEENS5_IJNS4_10UnderscoreESZ_SZ_EEEEENS4_13SM90_TMA_LOADENS4_14ComposedLayoutINS4_7SwizzleILi1ELi4ELi3EEENS4_18smem_ptr_flag_bitsILi8EEENSU_INS5_IJNSA_ILi8EEESI_EEENS5_IJSI_SC_EEEEEEEvNS4_8identityENS4_23SM90_TMA_LOAD_MULTICASTES1C_vS1D_EENS_8epilogue10collective6detail29Sm90TmaWarpSpecializedAdapterINS1H_15DefaultEpilogueISK_SL_SL_NS1G_6thread17LinearCombinationISK_Li1EffLNS1L_9ScaleType4KindE0ELNS_15FloatRoundStyleE2ESK_EENS1_15EpilogueDefaultEEEEEvvEEEEvNT_6ParamsE --------------------------
	.section	.nv.shared._ZN7cutlass13device_kernelINS_4gemm6kernel13GemmUniversalIN4cute5tupleIJiiiiEEENS1_10collective13CollectiveMmaINS1_37MainloopSm90TmaGmmaWarpSpecializedFP8ILi90ENS5_IJNS4_1CILi2EEENSA_ILi1EEESC_EEENS1_32KernelTmaWarpSpecializedPingpongEEENS5_IJNSA_ILi64EEENSA_ILi16EEENSA_ILi32EEEEEENS_12float_e4m3_tENS5_IJlSC_lEEESK_SL_NS4_8TiledMMAINS4_8MMA_AtomIJNS4_4SM904GMMA30MMA_64x16x32_F32E4M3E4M3_SS_TNILNSP_7ScaleInE1ELSR_1EEEEEENS4_6LayoutINS5_IJSC_SC_SC_EEENS5_IJNSA_ILi0EEESW_SW_EEEEENS5_IJNS4_10UnderscoreESZ_SZ_EEEEENS4_13SM90_TMA_LOADENS4_14ComposedLayoutINS4_7SwizzleILi1ELi4ELi3EEENS4_18smem_ptr_flag_bitsILi8EEENSU_INS5_IJNSA_ILi8EEESI_EEENS5_IJSI_SC_EEEEEEEvNS4_8identityENS4_23SM90_TMA_LOAD_MULTICASTES1C_vS1D_EENS_8epilogue10collective6detail29Sm90TmaWarpSpecializedAdapterINS1H_15DefaultEpilogueISK_SL_SL_NS1G_6thread17LinearCombinationISK_Li1EffLNS1L_9ScaleType4KindE0ELNS_15FloatRoundStyleE2ESK_EENS1_15EpilogueDefaultEEEEEvvEEEEvNT_6ParamsE,"aw",@nobits
	.sectionflags	@""
	.align	16
	.zero		1024


//--------------------- .nv.shared.reserved.0     --------------------------
	.section	.nv.shared.reserved.0,"aw",@nobits
	.weak		__nv_reservedSMEM_offset_0_alias
	.size		__nv_reservedSMEM_offset_0_alias, 0, 0
	.other		__nv_reservedSMEM_offset_0_alias,@"STO_CUDA_RESERVED_SHARED STV_DEFAULT"
__nv_reservedSMEM_offset_0_alias:
	.zero		0


//--------------------- .nv.global                --------------------------
	.section	.nv.global,"aw",@nobits
.nv.global:
	.type		_ZN39_INTERNAL_6585d207_4_k_cu_46535b47_80794cute1_E,@object
	.size		_ZN39_INTERNAL_6585d207_4_k_cu_46535b47_80794cute1_E,(_ZN39_INTERNAL_6585d207_4_k_cu_46535b47_80794cuda3std3__45__cpo6cbeginE - _ZN39_INTERNAL_6585d207_4_k_cu_46535b47_80794cute1_E)
_ZN39_INTERNAL_6585d207_4_k_cu_46535b47_80794cute1_E:
	.zero		1
	.type		_ZN39_INTERNAL_6585d207_4_k_cu_46535b47_80794cuda3std3__45__cpo6cbeginE,@object
	.size		_ZN39_INTERNAL_6585d207_4_k_cu_46535b47_80794cuda3std3__45__cpo6cbeginE,(_ZN39_INTERNAL_6585d207_4_k_cu_46535b47_80794cuda3std3__48in_placeE - _ZN39_INTERNAL_6585d207_4_k_cu_46535b47_80794cuda3std3__45__cpo6cbeginE)
_ZN39_INTERNAL_6585d207_4_k_cu_46535b47_80794cuda3std3__45__cpo6cbeginE:
	.zero		1
	.type		_ZN39_INTERNAL_6585d207_4_k_cu_46535b47_80794cuda3std3__48in_placeE,@object
	.size		_ZN39_INTERNAL_6585d207_4_k_cu_46535b47_80794cuda3std3__48in_placeE,(_ZN39_INTERNAL_6585d207_4_k_cu_46535b47_80794cuda3std6ranges3__45__cpo9iter_moveE - _ZN39_INTERNAL_6585d207_4_k_cu_46535b47_80794cuda3std3__48in_placeE)
_ZN39_INTERNAL_6585d207_4_k_cu_46535b47_80794cuda3std3__48in_placeE:
	.zero		1
	.type		_ZN39_INTERNAL_6585d207_4_k_cu_46535b47_80794cuda3std6ranges3__45__cpo9iter_moveE,@object
	.size		_ZN39_INTERNAL_6585d207_4_k_cu_46535b47_80794cuda3std6ranges3__45__cpo9iter_moveE,(_ZN39_INTERNAL_6585d207_4_k_cu_46535b47_80794cuda3std3__45__cpo5beginE - _ZN39_INTERNAL_6585d207_4_k_cu_46535b47_80794cuda3std6ranges3__45__cpo9iter_moveE)
_ZN39_INTERNAL_6585d207_4_k_cu_46535b47_80794cuda3std6ranges3__45__cpo9iter_moveE:
	.zero		1
	.type		_ZN39_INTERNAL_6585d207_4_k_cu_46535b47_80794cuda3std3__45__cpo5beginE,@object
	.size		_ZN39_INTERNAL_6585d207_4_k_cu_46535b47_80794cuda3std3__45__cpo5beginE,(_ZN39_INTERNAL_6585d207_4_k_cu_46535b47_80794cuda3std3__441_GLOBAL__N__6585d207_4_k_cu_46535b47_80796ignoreE - _ZN39_INTERNAL_6585d207_4_k_cu_46535b47_80794cuda3std3__45__cpo5beginE)
_ZN39_INTERNAL_6585d207_4_k_cu_46535b47_80794cuda3std3__45__cpo5beginE:
	.zero		1
	.type		_ZN39_INTERNAL_6585d207_4_k_cu_46535b47_80794cuda3std3__441_GLOBAL__N__6585d207_4_k_cu_46535b47_80796ignoreE,@object
	.size		_ZN39_INTERNAL_6585d207_4_k_cu_46535b47_80794cuda3std3__441_GLOBAL__N__6585d207_4_k_cu_46535b47_80796ignoreE,(_ZN39_INTERNAL_6585d207_4_k_cu_46535b47_80794cute7productE - _ZN39_INTERNAL_6585d207_4_k_cu_46535b47_80794cuda3std3__441_GLOBAL__N__6585d207_4_k_cu_46535b47_80796ignoreE)
_ZN39_INTERNAL_6585d207_4_k_cu_46535b47_80794cuda3std3__441_GLOBAL__N__6585d207_4_k_cu_46535b47_80796ignoreE:
	.zero		1
	.type		_ZN39_INTERNAL_6585d207_4_k_cu_46535b47_80794cute7productE,@object
	.size		_ZN39_INTERNAL_6585d207_4_k_cu_46535b47_80794cute7productE,(_ZN39_INTERNAL_6585d207_4_k_cu_46535b47_80794cuda3std3__45__cpo3endE - _ZN39_INTERNAL_6585d207_4_k_cu_46535b47_80794cute7productE)
_ZN39_INTERNAL_6585d207_4_k_cu_46535b47_80794cute7productE:
	.zero		1
	.type		_ZN39_INTERNAL_6585d207_4_k_cu_46535b47_80794cuda3std3__45__cpo3endE,@object
	.size		_ZN39_INTERNAL_6585d207_4_k_cu_46535b47_80794cuda3std3__45__cpo3endE,(_ZN39_INTERNAL_6585d207_4_k_cu_46535b47_80794cuda3std3__419piecewise_constructE - _ZN39_INTERNAL_6585d207_4_k_cu_46535b47_80794cuda3std3__45__cpo3endE)
_ZN39_INTERNAL_6585d207_4_k_cu_46535b47_80794cuda3std3__45__cpo3endE:
	.zero		1
	.type		_ZN39_INTERNAL_6585d207_4_k_cu_46535b47_80794cuda3std3__419piecewise_constructE,@object
	.size		_ZN39_INTERNAL_6585d207_4_k_cu_46535b47_80794cuda3std3__419piecewise_constructE,(_ZN39_INTERNAL_6585d207_4_k_cu_46535b47_80794cuda3std3__45__cpo4cendE - _ZN39_INTERNAL_6585d207_4_k_cu_46535b47_80794cuda3std3__419piecewise_constructE)
_ZN39_INTERNAL_6585d207_4_k_cu_46535b47_80794cuda3std3__419piecewise_constructE:
	.zero		1
	.type		_ZN39_INTERNAL_6585d207_4_k_cu_46535b47_80794cuda3std3__45__cpo4cendE,@object
	.size		_ZN39_INTERNAL_6585d207_4_k_cu_46535b47_80794cuda3std3__45__cpo4cendE,(_ZN39_INTERNAL_6585d207_4_k_cu_46535b47_80794cuda3std6ranges3__45__cpo4swapE - _ZN39_INTERNAL_6585d207_4_k_cu_46535b47_80794cuda3std3__45__cpo4cendE)
_ZN39_INTERNAL_6585d207_4_k_cu_46535b47_80794cuda3std3__45__cpo4cendE:
	.zero		1
	.type		_ZN39_INTERNAL_6585d207_4_k_cu_46535b47_80794cuda3std6ranges3__45__cpo4swapE,@object
	.size		_ZN39_INTERNAL_6585d207_4_k_cu_46535b47_80794cuda3std6ranges3__45__cpo4swapE,(.L_7 - _ZN39_INTERNAL_6585d207_4_k_cu_46535b47_80794cuda3std6ranges3__45__cpo4swapE)
_ZN39_INTERNAL_6585d207_4_k_cu_46535b47_80794cuda3std6ranges3__45__cpo4swapE:
	.zero		1
.L_7:


//--------------------- .nv.constant0._ZN7cutlass13device_kernelINS_4gemm6kernel13GemmUniversalIN4cute5tupleIJiiiiEEENS1_10collective13CollectiveMmaINS1_37MainloopSm90TmaGmmaWarpSpecializedFP8ILi90ENS5_IJNS4_1CILi2EEENSA_ILi1EEESC_EEENS1_32KernelTmaWarpSpecializedPingpongEEENS5_IJNSA_ILi64EEENSA_ILi16EEENSA_ILi32EEEEEENS_12float_e4m3_tENS5_IJlSC_lEEESK_SL_NS4_8TiledMMAINS4_8MMA_AtomIJNS4_4SM904GMMA30MMA_64x16x32_F32E4M3E4M3_SS_TNILNSP_7ScaleInE1ELSR_1EEEEEENS4_6LayoutINS5_IJSC_SC_SC_EEENS5_IJNSA_ILi0EEESW_SW_EEEEENS5_IJNS4_10UnderscoreESZ_SZ_EEEEENS4_13SM90_TMA_LOADENS4_14ComposedLayoutINS4_7SwizzleILi1ELi4ELi3EEENS4_18smem_ptr_flag_bitsILi8EEENSU_INS5_IJNSA_ILi8EEESI_EEENS5_IJSI_SC_EEEEEEEvNS4_8identityENS4_23SM90_TMA_LOAD_MULTICASTES1C_vS1D_EENS_8epilogue10collective6detail29Sm90TmaWarpSpecializedAdapterINS1H_15DefaultEpilogueISK_SL_SL_NS1G_6thread17LinearCombinationISK_Li1EffLNS1L_9ScaleType4KindE0ELNS_15FloatRoundStyleE2ESK_EENS1_15EpilogueDefaultEEEEEvvEEEEvNT_6ParamsE --------------------------
	.section	.nv.constant0._ZN7cutlass13device_kernelINS_4gemm6kernel13GemmUniversalIN4cute5tupleIJiiiiEEENS1_10collective13CollectiveMmaINS1_37MainloopSm90TmaGmmaWarpSpecializedFP8ILi90ENS5_IJNS4_1CILi2EEENSA_ILi1EEESC_EEENS1_32KernelTmaWarpSpecializedPingpongEEENS5_IJNSA_ILi64EEENSA_ILi16EEENSA_ILi32EEEEEENS_12float_e4m3_tENS5_IJlSC_lEEESK_SL_NS4_8TiledMMAINS4_8MMA_AtomIJNS4_4SM904GMMA30MMA_64x16x32_F32E4M3E4M3_SS_TNILNSP_7ScaleInE1ELSR_1EEEEEENS4_6LayoutINS5_IJSC_SC_SC_EEENS5_IJNSA_ILi0EEESW_SW_EEEEENS5_IJNS4_10UnderscoreESZ_SZ_EEEEENS4_13SM90_TMA_LOADENS4_14ComposedLayoutINS4_7SwizzleILi1ELi4ELi3EEENS4_18smem_ptr_flag_bitsILi8EEENSU_INS5_IJNSA_ILi8EEESI_EEENS5_IJSI_SC_EEEEEEEvNS4_8identityENS4_23SM90_TMA_LOAD_MULTICASTES1C_vS1D_EENS_8epilogue10collective6detail29Sm90TmaWarpSpecializedAdapterINS1H_15DefaultEpilogueISK_SL_SL_NS1G_6thread17LinearCombinationISK_Li1EffLNS1L_9ScaleType4KindE0ELNS_15FloatRoundStyleE2ESK_EENS1_15EpilogueDefaultEEEEEvvEEEEvNT_6ParamsE,"a",@progbits
	.sectionflags	@""
	.align	4
.nv.constant0._ZN7cutlass13device_kernelINS_4gemm6kernel13GemmUniversalIN4cute5tupleIJiiiiEEENS1_10collective13CollectiveMmaINS1_37MainloopSm90TmaGmmaWarpSpecializedFP8ILi90ENS5_IJNS4_1CILi2EEENSA_ILi1EEESC_EEENS1_32KernelTmaWarpSpecializedPingpongEEENS5_IJNSA_ILi64EEENSA_ILi16EEENSA_ILi32EEEEEENS_12float_e4m3_tENS5_IJlSC_lEEESK_SL_NS4_8TiledMMAINS4_8MMA_AtomIJNS4_4SM904GMMA30MMA_64x16x32_F32E4M3E4M3_SS_TNILNSP_7ScaleInE1ELSR_1EEEEEENS4_6LayoutINS5_IJSC_SC_SC_EEENS5_IJNSA_ILi0EEESW_SW_EEEEENS5_IJNS4_10UnderscoreESZ_SZ_EEEEENS4_13SM90_TMA_LOADENS4_14ComposedLayoutINS4_7SwizzleILi1ELi4ELi3EEENS4_18smem_ptr_flag_bitsILi8EEENSU_INS5_IJNSA_ILi8EEESI_EEENS5_IJSI_SC_EEEEEEEvNS4_8identityENS4_23SM90_TMA_LOAD_MULTICASTES1C_vS1D_EENS_8epilogue10collective6detail29Sm90TmaWarpSpecializedAdapterINS1H_15DefaultEpilogueISK_SL_SL_NS1G_6thread17LinearCombinationISK_Li1EffLNS1L_9ScaleType4KindE0ELNS_15FloatRoundStyleE2ESK_EENS1_15EpilogueDefaultEEEEEvvEEEEvNT_6ParamsE:
	.zero		1664


//--------------------- SYMBOLS --------------------------

	.type		.nv.reservedSmem.offset0,@object
	.size		.nv.reservedSmem.offset0,0x4
